//
// Generated by NVIDIA NVVM Compiler
//
// Compiler Build ID: CL-36424714
// Cuda compilation tools, release 13.0, V13.0.88
// Based on NVVM 20.0.0
//

.version 9.0
.target sm_100
.address_size 64

	// .globl	_Z9matmulGPUPfS_S_i
// _ZZ15MatrixMulKernelPfS_S_iE3Mds has been demoted
// _ZZ15MatrixMulKernelPfS_S_iE3Nds has been demoted

.visible .entry _Z9matmulGPUPfS_S_i(
	.param .u64 .ptr .align 1 _Z9matmulGPUPfS_S_i_param_0,
	.param .u64 .ptr .align 1 _Z9matmulGPUPfS_S_i_param_1,
	.param .u64 .ptr .align 1 _Z9matmulGPUPfS_S_i_param_2,
	.param .u32 _Z9matmulGPUPfS_S_i_param_3
)
{
	.reg .pred 	%p<10>;
	.reg .b32 	%r<42>;
	.reg .b32 	%f<67>;
	.reg .b64 	%rd<67>;

	ld.param.u64 	%rd14, [_Z9matmulGPUPfS_S_i_param_0];
	ld.param.u64 	%rd15, [_Z9matmulGPUPfS_S_i_param_1];
	ld.param.u32 	%r19, [_Z9matmulGPUPfS_S_i_param_3];
	cvta.to.global.u64 	%rd1, %rd15;
	cvta.to.global.u64 	%rd2, %rd14;
	mov.u32 	%r20, %ctaid.x;
	mov.u32 	%r21, %ntid.x;
	mov.u32 	%r22, %tid.x;
	mad.lo.s32 	%r1, %r20, %r21, %r22;
	mov.u32 	%r23, %ctaid.y;
	mov.u32 	%r24, %ntid.y;
	mov.u32 	%r25, %tid.y;
	mad.lo.s32 	%r26, %r23, %r24, %r25;
	max.s32 	%r27, %r1, %r26;
	setp.ge.s32 	%p1, %r27, %r19;
	@%p1 bra 	$L__BB0_13;
	mul.lo.s32 	%r3, %r19, %r26;
	and.b32  	%r4, %r19, 7;
	setp.lt.u32 	%p2, %r19, 8;
	mov.f32 	%f66, 0f00000000;
	mov.b32 	%r40, 0;
	@%p2 bra 	$L__BB0_4;
	and.b32  	%r40, %r19, 2147483640;
	neg.s32 	%r38, %r40;
	mul.wide.s32 	%rd16, %r19, 4;
	add.s64 	%rd3, %rd1, %rd16;
	shl.b32 	%r7, %r19, 3;
	mul.wide.s32 	%rd17, %r19, 8;
	add.s64 	%rd4, %rd1, %rd17;
	mul.wide.s32 	%rd18, %r19, 12;
	add.s64 	%rd5, %rd1, %rd18;
	mul.wide.s32 	%rd19, %r19, 16;
	add.s64 	%rd6, %rd1, %rd19;
	mul.wide.s32 	%rd20, %r19, 20;
	add.s64 	%rd7, %rd1, %rd20;
	mul.wide.s32 	%rd21, %r19, 24;
	add.s64 	%rd8, %rd1, %rd21;
	mul.wide.s32 	%rd22, %r19, 28;
	add.s64 	%rd9, %rd1, %rd22;
	mul.wide.u32 	%rd23, %r3, 4;
	add.s64 	%rd24, %rd23, %rd2;
	add.s64 	%rd66, %rd24, 16;
	mov.f32 	%f66, 0f00000000;
	mov.u32 	%r37, %r1;
$L__BB0_3:
	.pragma "nounroll";
	mul.wide.s32 	%rd25, %r37, 4;
	add.s64 	%rd26, %rd3, %rd25;
	add.s64 	%rd27, %rd4, %rd25;
	add.s64 	%rd28, %rd5, %rd25;
	add.s64 	%rd29, %rd6, %rd25;
	add.s64 	%rd30, %rd7, %rd25;
	add.s64 	%rd31, %rd8, %rd25;
	add.s64 	%rd32, %rd9, %rd25;
	add.s64 	%rd33, %rd1, %rd25;
	ld.global.f32 	%f16, [%rd66+-16];
	ld.global.f32 	%f17, [%rd33];
	fma.rn.f32 	%f18, %f16, %f17, %f66;
	ld.global.f32 	%f19, [%rd66+-12];
	ld.global.f32 	%f20, [%rd26];
	fma.rn.f32 	%f21, %f19, %f20, %f18;
	ld.global.f32 	%f22, [%rd66+-8];
	ld.global.f32 	%f23, [%rd27];
	fma.rn.f32 	%f24, %f22, %f23, %f21;
	ld.global.f32 	%f25, [%rd66+-4];
	ld.global.f32 	%f26, [%rd28];
	fma.rn.f32 	%f27, %f25, %f26, %f24;
	ld.global.f32 	%f28, [%rd66];
	ld.global.f32 	%f29, [%rd29];
	fma.rn.f32 	%f30, %f28, %f29, %f27;
	ld.global.f32 	%f31, [%rd66+4];
	ld.global.f32 	%f32, [%rd30];
	fma.rn.f32 	%f33, %f31, %f32, %f30;
	ld.global.f32 	%f34, [%rd66+8];
	ld.global.f32 	%f35, [%rd31];
	fma.rn.f32 	%f36, %f34, %f35, %f33;
	ld.global.f32 	%f37, [%rd66+12];
	ld.global.f32 	%f38, [%rd32];
	fma.rn.f32 	%f66, %f37, %f38, %f36;
	add.s32 	%r38, %r38, 8;
	add.s32 	%r37, %r37, %r7;
	add.s64 	%rd66, %rd66, 32;
	setp.ne.s32 	%p3, %r38, 0;
	@%p3 bra 	$L__BB0_3;
$L__BB0_4:
	setp.eq.s32 	%p4, %r4, 0;
	@%p4 bra 	$L__BB0_12;
	and.b32  	%r13, %r19, 3;
	setp.lt.u32 	%p5, %r4, 4;
	@%p5 bra 	$L__BB0_7;
	add.s32 	%r29, %r40, %r3;
	mul.wide.u32 	%rd34, %r29, 4;
	add.s64 	%rd35, %rd2, %rd34;
	ld.global.f32 	%f40, [%rd35];
	mad.lo.s32 	%r30, %r40, %r19, %r1;
	mul.wide.s32 	%rd36, %r30, 4;
	add.s64 	%rd37, %rd1, %rd36;
	ld.global.f32 	%f41, [%rd37];
	fma.rn.f32 	%f42, %f40, %f41, %f66;
	cvt.u64.u32 	%rd38, %r3;
	cvt.u64.u32 	%rd39, %r40;
	add.s64 	%rd40, %rd39, %rd38;
	shl.b64 	%rd41, %rd40, 2;
	add.s64 	%rd42, %rd2, %rd41;
	ld.global.f32 	%f43, [%rd42+4];
	mul.wide.s32 	%rd43, %r19, 4;
	add.s64 	%rd44, %rd37, %rd43;
	ld.global.f32 	%f44, [%rd44];
	fma.rn.f32 	%f45, %f43, %f44, %f42;
	ld.global.f32 	%f46, [%rd42+8];
	add.s64 	%rd45, %rd44, %rd43;
	ld.global.f32 	%f47, [%rd45];
	fma.rn.f32 	%f48, %f46, %f47, %f45;
	ld.global.f32 	%f49, [%rd42+12];
	add.s64 	%rd46, %rd45, %rd43;
	ld.global.f32 	%f50, [%rd46];
	fma.rn.f32 	%f66, %f49, %f50, %f48;
	add.s32 	%r40, %r40, 4;
$L__BB0_7:
	setp.eq.s32 	%p6, %r13, 0;
	@%p6 bra 	$L__BB0_12;
	setp.eq.s32 	%p7, %r13, 1;
	@%p7 bra 	$L__BB0_10;
	add.s32 	%r31, %r40, %r3;
	mul.wide.u32 	%rd47, %r31, 4;
	add.s64 	%rd48, %rd2, %rd47;
	ld.global.f32 	%f52, [%rd48];
	mad.lo.s32 	%r32, %r40, %r19, %r1;
	mul.wide.s32 	%rd49, %r32, 4;
	add.s64 	%rd50, %rd1, %rd49;
	ld.global.f32 	%f53, [%rd50];
	fma.rn.f32 	%f54, %f52, %f53, %f66;
	cvt.u64.u32 	%rd51, %r3;
	cvt.u64.u32 	%rd52, %r40;
	add.s64 	%rd53, %rd52, %rd51;
	shl.b64 	%rd54, %rd53, 2;
	add.s64 	%rd55, %rd2, %rd54;
	ld.global.f32 	%f55, [%rd55+4];
	mul.wide.s32 	%rd56, %r19, 4;
	add.s64 	%rd57, %rd50, %rd56;
	ld.global.f32 	%f56, [%rd57];
	fma.rn.f32 	%f66, %f55, %f56, %f54;
	add.s32 	%r40, %r40, 2;
$L__BB0_10:
	and.b32  	%r33, %r19, 1;
	setp.eq.b32 	%p8, %r33, 1;
	not.pred 	%p9, %p8;
	@%p9 bra 	$L__BB0_12;
	add.s32 	%r34, %r40, %r3;
	mul.wide.u32 	%rd58, %r34, 4;
	add.s64 	%rd59, %rd2, %rd58;
	ld.global.f32 	%f57, [%rd59];
	mad.lo.s32 	%r35, %r40, %r19, %r1;
	mul.wide.s32 	%rd60, %r35, 4;
	add.s64 	%rd61, %rd1, %rd60;
	ld.global.f32 	%f58, [%rd61];
	fma.rn.f32 	%f66, %f57, %f58, %f66;
$L__BB0_12:
	ld.param.u64 	%rd65, [_Z9matmulGPUPfS_S_i_param_2];
	add.s32 	%r36, %r3, %r1;
	cvta.to.global.u64 	%rd62, %rd65;
	mul.wide.s32 	%rd63, %r36, 4;
	add.s64 	%rd64, %rd62, %rd63;
	st.global.f32 	[%rd64], %f66;
$L__BB0_13:
	ret;

}
	// .globl	_Z15MatrixMulKernelPfS_S_i
.visible .entry _Z15MatrixMulKernelPfS_S_i(
	.param .u64 .ptr .align 1 _Z15MatrixMulKernelPfS_S_i_param_0,
	.param .u64 .ptr .align 1 _Z15MatrixMulKernelPfS_S_i_param_1,
	.param .u64 .ptr .align 1 _Z15MatrixMulKernelPfS_S_i_param_2,
	.param .u32 _Z15MatrixMulKernelPfS_S_i_param_3
)
{
	.reg .pred 	%p<16>;
	.reg .b32 	%r<75>;
	.reg .b32 	%f<121>;
	.reg .b64 	%rd<13>;
	// demoted variable
	.shared .align 4 .b8 _ZZ15MatrixMulKernelPfS_S_iE3Mds[1024];
	// demoted variable
	.shared .align 4 .b8 _ZZ15MatrixMulKernelPfS_S_iE3Nds[1024];
	ld.param.u64 	%rd3, [_Z15MatrixMulKernelPfS_S_i_param_0];
	ld.param.u64 	%rd4, [_Z15MatrixMulKernelPfS_S_i_param_1];
	ld.param.u64 	%rd5, [_Z15MatrixMulKernelPfS_S_i_param_2];
	ld.param.u32 	%r35, [_Z15MatrixMulKernelPfS_S_i_param_3];
	mov.u32 	%r36, %ctaid.x;
	mov.u32 	%r37, %ctaid.y;
	mov.u32 	%r1, %tid.x;
	mov.u32 	%r2, %tid.y;
	shl.b32 	%r38, %r37, 4;
	add.s32 	%r3, %r38, %r2;
	shl.b32 	%r39, %r36, 4;
	add.s32 	%r40, %r39, %r1;
	max.s32 	%r41, %r3, %r40;
	setp.ge.s32 	%p1, %r41, %r35;
	@%p1 bra 	$L__BB1_20;
	and.b32  	%r5, %r35, 15;
	setp.ne.s32 	%p2, %r5, 0;
	shr.u32 	%r42, %r35, 4;
	selp.u32 	%r43, 1, 0, %p2;
	add.s32 	%r6, %r42, %r43;
	setp.eq.s32 	%p3, %r6, 0;
	mov.f32 	%f119, 0f00000000;
	@%p3 bra 	$L__BB1_19;
	mad.lo.s32 	%r7, %r35, %r3, %r1;
	shl.b32 	%r45, %r2, 6;
	mov.u32 	%r46, _ZZ15MatrixMulKernelPfS_S_iE3Mds;
	add.s32 	%r8, %r46, %r45;
	shl.b32 	%r47, %r1, 2;
	add.s32 	%r9, %r8, %r47;
	mov.u32 	%r48, _ZZ15MatrixMulKernelPfS_S_iE3Nds;
	add.s32 	%r12, %r48, %r47;
	add.s32 	%r10, %r12, %r45;
	add.s32 	%r11, %r6, -1;
	add.s32 	%r13, %r8, 32;
	cvta.to.global.u64 	%rd1, %rd3;
	cvta.to.global.u64 	%rd2, %rd4;
	mov.f32 	%f119, 0f00000000;
	mov.b32 	%r68, 0;
$L__BB1_3:
	shl.b32 	%r49, %r68, 4;
	add.s32 	%r50, %r7, %r49;
	mul.wide.s32 	%rd6, %r50, 4;
	add.s64 	%rd7, %rd1, %rd6;
	ld.global.f32 	%f19, [%rd7];
	st.shared.f32 	[%r9], %f19;
	add.s32 	%r51, %r49, %r2;
	mad.lo.s32 	%r52, %r51, %r35, %r40;
	mul.wide.s32 	%rd8, %r52, 4;
	add.s64 	%rd9, %rd2, %rd8;
	ld.global.f32 	%f20, [%rd9];
	st.shared.f32 	[%r10], %f20;
	bar.sync 	0;
	setp.eq.s32 	%p4, %r68, %r11;
	selp.b32 	%r15, %r5, 16, %p4;
	setp.eq.s32 	%p5, %r15, 0;
	@%p5 bra 	$L__BB1_18;
	setp.eq.s32 	%p6, %r68, %r11;
	and.b32  	%r16, %r15, 15;
	mov.b32 	%r73, 0;
	@%p6 bra 	$L__BB1_8;
	mov.b32 	%r71, 512;
	mov.b32 	%r70, -16;
	mov.u32 	%r69, %r13;
$L__BB1_6:
	.pragma "nounroll";
	ld.shared.f32 	%f22, [%r69+-32];
	add.s32 	%r56, %r12, %r71;
	ld.shared.f32 	%f23, [%r56+-512];
	fma.rn.f32 	%f24, %f22, %f23, %f119;
	ld.shared.f32 	%f25, [%r69+-28];
	ld.shared.f32 	%f26, [%r56+-448];
	fma.rn.f32 	%f27, %f25, %f26, %f24;
	ld.shared.f32 	%f28, [%r69+-24];
	ld.shared.f32 	%f29, [%r56+-384];
	fma.rn.f32 	%f30, %f28, %f29, %f27;
	ld.shared.f32 	%f31, [%r69+-20];
	ld.shared.f32 	%f32, [%r56+-320];
	fma.rn.f32 	%f33, %f31, %f32, %f30;
	ld.shared.f32 	%f34, [%r69+-16];
	ld.shared.f32 	%f35, [%r56+-256];
	fma.rn.f32 	%f36, %f34, %f35, %f33;
	ld.shared.f32 	%f37, [%r69+-12];
	ld.shared.f32 	%f38, [%r56+-192];
	fma.rn.f32 	%f39, %f37, %f38, %f36;
	ld.shared.f32 	%f40, [%r69+-8];
	ld.shared.f32 	%f41, [%r56+-128];
	fma.rn.f32 	%f42, %f40, %f41, %f39;
	ld.shared.f32 	%f43, [%r69+-4];
	ld.shared.f32 	%f44, [%r56+-64];
	fma.rn.f32 	%f45, %f43, %f44, %f42;
	ld.shared.f32 	%f46, [%r69];
	ld.shared.f32 	%f47, [%r56];
	fma.rn.f32 	%f48, %f46, %f47, %f45;
	ld.shared.f32 	%f49, [%r69+4];
	ld.shared.f32 	%f50, [%r56+64];
	fma.rn.f32 	%f51, %f49, %f50, %f48;
	ld.shared.f32 	%f52, [%r69+8];
	ld.shared.f32 	%f53, [%r56+128];
	fma.rn.f32 	%f54, %f52, %f53, %f51;
	ld.shared.f32 	%f55, [%r69+12];
	ld.shared.f32 	%f56, [%r56+192];
	fma.rn.f32 	%f57, %f55, %f56, %f54;
	ld.shared.f32 	%f58, [%r69+16];
	ld.shared.f32 	%f59, [%r56+256];
	fma.rn.f32 	%f60, %f58, %f59, %f57;
	ld.shared.f32 	%f61, [%r69+20];
	ld.shared.f32 	%f62, [%r56+320];
	fma.rn.f32 	%f63, %f61, %f62, %f60;
	ld.shared.f32 	%f64, [%r69+24];
	ld.shared.f32 	%f65, [%r56+384];
	fma.rn.f32 	%f66, %f64, %f65, %f63;
	ld.shared.f32 	%f67, [%r69+28];
	ld.shared.f32 	%f68, [%r56+448];
	fma.rn.f32 	%f119, %f67, %f68, %f66;
	add.s32 	%r71, %r71, 1024;
	add.s32 	%r70, %r70, 16;
	add.s32 	%r69, %r69, 64;
	setp.ne.s32 	%p7, %r71, 1536;
	@%p7 bra 	$L__BB1_6;
	add.s32 	%r73, %r70, 16;
$L__BB1_8:
	setp.eq.s32 	%p8, %r16, 0;
	@%p8 bra 	$L__BB1_18;
	and.b32  	%r25, %r15, 7;
	setp.lt.u32 	%p9, %r16, 8;
	@%p9 bra 	$L__BB1_11;
	shl.b32 	%r57, %r73, 2;
	add.s32 	%r58, %r8, %r57;
	ld.shared.f32 	%f70, [%r58];
	shl.b32 	%r59, %r73, 6;
	add.s32 	%r60, %r12, %r59;
	ld.shared.f32 	%f71, [%r60];
	fma.rn.f32 	%f72, %f70, %f71, %f119;
	ld.shared.f32 	%f73, [%r58+4];
	ld.shared.f32 	%f74, [%r60+64];
	fma.rn.f32 	%f75, %f73, %f74, %f72;
	ld.shared.f32 	%f76, [%r58+8];
	ld.shared.f32 	%f77, [%r60+128];
	fma.rn.f32 	%f78, %f76, %f77, %f75;
	ld.shared.f32 	%f79, [%r58+12];
	ld.shared.f32 	%f80, [%r60+192];
	fma.rn.f32 	%f81, %f79, %f80, %f78;
	ld.shared.f32 	%f82, [%r58+16];
	ld.shared.f32 	%f83, [%r60+256];
	fma.rn.f32 	%f84, %f82, %f83, %f81;
	ld.shared.f32 	%f85, [%r58+20];
	ld.shared.f32 	%f86, [%r60+320];
	fma.rn.f32 	%f87, %f85, %f86, %f84;
	ld.shared.f32 	%f88, [%r58+24];
	ld.shared.f32 	%f89, [%r60+384];
	fma.rn.f32 	%f90, %f88, %f89, %f87;
	ld.shared.f32 	%f91, [%r58+28];
	ld.shared.f32 	%f92, [%r60+448];
	fma.rn.f32 	%f119, %f91, %f92, %f90;
	add.s32 	%r73, %r73, 8;
$L__BB1_11:
	setp.eq.s32 	%p10, %r25, 0;
	@%p10 bra 	$L__BB1_18;
	and.b32  	%r28, %r15, 3;
	setp.lt.u32 	%p11, %r25, 4;
	@%p11 bra 	$L__BB1_14;
	shl.b32 	%r61, %r73, 2;
	add.s32 	%r62, %r8, %r61;
	ld.shared.f32 	%f94, [%r62];
	shl.b32 	%r63, %r73, 6;
	add.s32 	%r64, %r12, %r63;
	ld.shared.f32 	%f95, [%r64];
	fma.rn.f32 	%f96, %f94, %f95, %f119;
	ld.shared.f32 	%f97, [%r62+4];
	ld.shared.f32 	%f98, [%r64+64];
	fma.rn.f32 	%f99, %f97, %f98, %f96;
	ld.shared.f32 	%f100, [%r62+8];
	ld.shared.f32 	%f101, [%r64+128];
	fma.rn.f32 	%f102, %f100, %f101, %f99;
	ld.shared.f32 	%f103, [%r62+12];
	ld.shared.f32 	%f104, [%r64+192];
	fma.rn.f32 	%f119, %f103, %f104, %f102;
	add.s32 	%r73, %r73, 4;
$L__BB1_14:
	setp.eq.s32 	%p12, %r28, 0;
	@%p12 bra 	$L__BB1_18;
	shl.b32 	%r65, %r73, 2;
	add.s32 	%r31, %r8, %r65;
	ld.shared.f32 	%f105, [%r31];
	shl.b32 	%r66, %r73, 6;
	add.s32 	%r32, %r12, %r66;
	ld.shared.f32 	%f106, [%r32];
	fma.rn.f32 	%f119, %f105, %f106, %f119;
	setp.eq.s32 	%p13, %r28, 1;
	@%p13 bra 	$L__BB1_18;
	ld.shared.f32 	%f107, [%r31+4];
	ld.shared.f32 	%f108, [%r32+64];
	fma.rn.f32 	%f119, %f107, %f108, %f119;
	setp.eq.s32 	%p14, %r28, 2;
	@%p14 bra 	$L__BB1_18;
	ld.shared.f32 	%f109, [%r31+8];
	ld.shared.f32 	%f110, [%r32+128];
	fma.rn.f32 	%f119, %f109, %f110, %f119;
$L__BB1_18:
	bar.sync 	0;
	add.s32 	%r68, %r68, 1;
	setp.ne.s32 	%p15, %r68, %r6;
	@%p15 bra 	$L__BB1_3;
$L__BB1_19:
	mad.lo.s32 	%r67, %r35, %r3, %r40;
	cvta.to.global.u64 	%rd10, %rd5;
	mul.wide.u32 	%rd11, %r67, 4;
	add.s64 	%rd12, %rd10, %rd11;
	st.global.f32 	[%rd12], %f119;
$L__BB1_20:
	ret;

}


// ===== COMPILED SASS (sm_100) =====

	.target	sm_100

	.elftype	@"ET_EXEC"


//--------------------- .note.nv.tkinfo           --------------------------
	.section	.note.nv.tkinfo,"",@"SHT_NOTE"
	.sectionflags	@"SHF_NOTE_NV_TKINFO"
	.tkinfo
        /*0018*/ 	.word	0x00000002
        /*0030*/ 	.string	""
        /*0030*/ 	.string	"ptxas"
        /*0030*/ 	.string	"Cuda compilation tools, release 13.0, V13.0.88"
        /*0030*/ 	.string	"Build cuda_13.0.r13.0/compiler.36424714_0"
        /*0030*/ 	.string	"-arch sm_100 -m 64 "



//--------------------- .note.nv.cuinfo           --------------------------
	.section	.note.nv.cuinfo,"",@"SHT_NOTE"
	.sectionflags	@"SHF_NOTE_NV_CUINFO"
        /*0018*/ 	.short	0x0002
        /*001a*/ 	.short	0x0064
        /*001c*/ 	.short	0x0082
	.zero		2


//--------------------- .nv.info                  --------------------------
	.section	.nv.info,"",@"SHT_CUDA_INFO"
	.align	4


	//----- nvinfo : EIATTR_REGCOUNT
	.align		4
        /*0000*/ 	.byte	0x04, 0x2f
        /*0002*/ 	.short	(.L_1 - .L_0)
	.align		4
.L_0:
        /*0004*/ 	.word	index@(_Z9matmulGPUPfS_S_i)
        /*0008*/ 	.word	0x0000001e


	//----- nvinfo : EIATTR_FRAME_SIZE
	.align		4
.L_1:
        /*000c*/ 	.byte	0x04, 0x11
        /*000e*/ 	.short	(.L_3 - .L_2)
	.align		4
.L_2:
        /*0010*/ 	.word	index@(_Z9matmulGPUPfS_S_i)
        /*0014*/ 	.word	0x00000000


	//----- nvinfo : EIATTR_REGCOUNT
	.align		4
.L_3:
        /*0018*/ 	.byte	0x04, 0x2f
        /*001a*/ 	.short	(.L_5 - .L_4)
	.align		4
.L_4:
        /*001c*/ 	.word	index@(_Z15MatrixMulKernelPfS_S_i)
        /*0020*/ 	.word	0x00000020


	//----- nvinfo : EIATTR_FRAME_SIZE
	.align		4
.L_5:
        /*0024*/ 	.byte	0x04, 0x11
        /*0026*/ 	.short	(.L_7 - .L_6)
	.align		4
.L_6:
        /*0028*/ 	.word	index@(_Z15MatrixMulKernelPfS_S_i)
        /*002c*/ 	.word	0x00000000


	//----- nvinfo : EIATTR_MIN_STACK_SIZE
	.align		4
.L_7:
        /*0030*/ 	.byte	0x04, 0x12
        /*0032*/ 	.short	(.L_9 - .L_8)
	.align		4
.L_8:
        /*0034*/ 	.word	index@(_Z15MatrixMulKernelPfS_S_i)
        /*0038*/ 	.word	0x00000000


	//----- nvinfo : EIATTR_MIN_STACK_SIZE
	.align		4
.L_9:
        /*003c*/ 	.byte	0x04, 0x12
        /*003e*/ 	.short	(.L_11 - .L_10)
	.align		4
.L_10:
        /*0040*/ 	.word	index@(_Z9matmulGPUPfS_S_i)
        /*0044*/ 	.word	0x00000000
.L_11:


//--------------------- .nv.compat                --------------------------
	.section	.nv.compat,"",@"SHT_CUDA_COMPAT_INFO"
	.align	4
        /*0000*/ 	.byte	0x02, 0x09, 0x00, 0x00, 0x02, 0x02, 0x01, 0x00, 0x02, 0x05, 0x05, 0x00, 0x03, 0x07, 0x01, 0x01
        /*0010*/ 	.byte	0x02, 0x03, 0x00, 0x00, 0x02, 0x06, 0x01, 0x00, 0x04, 0x0b, 0x08, 0x00, 0x09, 0x00, 0x00, 0x00
        /*0020*/ 	.byte	0x00, 0x00, 0x00, 0x00


//--------------------- .nv.info._Z15MatrixMulKernelPfS_S_i --------------------------
	.section	.nv.info._Z15MatrixMulKernelPfS_S_i,"",@"SHT_CUDA_INFO"
	.sectionflags	@""
	.align	4


	//----- nvinfo : EIATTR_CUDA_API_VERSION
	.align		4
        /*0000*/ 	.byte	0x04, 0x37
        /*0002*/ 	.short	(.L_13 - .L_12)
.L_12:
        /*0004*/ 	.word	0x00000082


	//----- nvinfo : EIATTR_KPARAM_INFO
	.align		4
.L_13:
        /*0008*/ 	.byte	0x04, 0x17
        /*000a*/ 	.short	(.L_15 - .L_14)
.L_14:
        /*000c*/ 	.word	0x00000000
        /*0010*/ 	.short	0x0003
        /*0012*/ 	.short	0x0018
        /*0014*/ 	.byte	0x00, 0xf0, 0x11, 0x00


	//----- nvinfo : EIATTR_KPARAM_INFO
	.align		4
.L_15:
        /*0018*/ 	.byte	0x04, 0x17
        /*001a*/ 	.short	(.L_17 - .L_16)
.L_16:
        /*001c*/ 	.word	0x00000000
        /*0020*/ 	.short	0x0002
        /*0022*/ 	.short	0x0010
        /*0024*/ 	.byte	0x00, 0xf5, 0x21, 0x00


	//----- nvinfo : EIATTR_KPARAM_INFO
	.align		4
.L_17:
        /*0028*/ 	.byte	0x04, 0x17
        /*002a*/ 	.short	(.L_19 - .L_18)
.L_18:
        /*002c*/ 	.word	0x00000000
        /*0030*/ 	.short	0x0001
        /*0032*/ 	.short	0x0008
        /*0034*/ 	.byte	0x00, 0xf5, 0x21, 0x00


	//----- nvinfo : EIATTR_KPARAM_INFO
	.align		4
.L_19:
        /*0038*/ 	.byte	0x04, 0x17
        /*003a*/ 	.short	(.L_21 - .L_20)
.L_20:
        /*003c*/ 	.word	0x00000000
        /*0040*/ 	.short	0x0000
        /*0042*/ 	.short	0x0000
        /*0044*/ 	.byte	0x00, 0xf5, 0x21, 0x00


	//----- nvinfo : EIATTR_SPARSE_MMA_MASK
	.align		4
.L_21:
        /*0048*/ 	.byte	0x03, 0x50
        /*004a*/ 	.short	0x0000


	//----- nvinfo : EIATTR_MAXREG_COUNT
	.align		4
        /*004c*/ 	.byte	0x03, 0x1b
        /*004e*/ 	.short	0x00ff


	//----- nvinfo : EIATTR_NUM_BARRIERS
	.align		4
        /*0050*/ 	.byte	0x02, 0x4c
        /*0052*/ 	.byte	0x01
	.zero		1


	//----- nvinfo : EIATTR_MERCURY_ISA_VERSION
	.align		4
        /*0054*/ 	.byte	0x03, 0x5f
        /*0056*/ 	.short	0x0101


	//----- nvinfo : EIATTR_UNUSED_LOAD_BYTE_OFFSET
	.align		4
        /*0058*/ 	.byte	0x04, 0x44
        /*005a*/ 	.short	(.L_23 - .L_22)


	//   ....[0]....
.L_22:
        /*005c*/ 	.word	0x00000930
        /*0060*/ 	.word	0x00000fff


	//----- nvinfo : EIATTR_VRC_CTA_INIT_COUNT
	.align		4
.L_23:
        /*0064*/ 	.byte	0x02, 0x4a
	.zero		1
	.zero		1


	//----- nvinfo : EIATTR_EXIT_INSTR_OFFSETS
	.align		4
        /*0068*/ 	.byte	0x04, 0x1c
        /*006a*/ 	.short	(.L_25 - .L_24)


	//   ....[0]....
.L_24:
        /*006c*/ 	.word	0x000000b0


	//   ....[1]....
        /*0070*/ 	.word	0x00000a40


	//----- nvinfo : EIATTR_CBANK_PARAM_SIZE
	.align		4
.L_25:
        /*0074*/ 	.byte	0x03, 0x19
        /*0076*/ 	.short	0x001c


	//----- nvinfo : EIATTR_PARAM_CBANK
	.align		4
        /*0078*/ 	.byte	0x04, 0x0a
        /*007a*/ 	.short	(.L_27 - .L_26)
	.align		4
.L_26:
        /*007c*/ 	.word	index@(.nv.constant0._Z15MatrixMulKernelPfS_S_i)
        /*0080*/ 	.short	0x0380
        /*0082*/ 	.short	0x001c


	//----- nvinfo : EIATTR_SW_WAR
	.align		4
.L_27:
        /*0084*/ 	.byte	0x04, 0x36
        /*0086*/ 	.short	(.L_29 - .L_28)
.L_28:
        /*0088*/ 	.word	0x00000008
.L_29:


//--------------------- .nv.info._Z9matmulGPUPfS_S_i --------------------------
	.section	.nv.info._Z9matmulGPUPfS_S_i,"",@"SHT_CUDA_INFO"
	.sectionflags	@""
	.align	4


	//----- nvinfo : EIATTR_CUDA_API_VERSION
	.align		4
        /*0000*/ 	.byte	0x04, 0x37
        /*0002*/ 	.short	(.L_31 - .L_30)
.L_30:
        /*0004*/ 	.word	0x00000082


	//----- nvinfo : EIATTR_KPARAM_INFO
	.align		4
.L_31:
        /*0008*/ 	.byte	0x04, 0x17
        /*000a*/ 	.short	(.L_33 - .L_32)
.L_32:
        /*000c*/ 	.word	0x00000000
        /*0010*/ 	.short	0x0003
        /*0012*/ 	.short	0x0018
        /*0014*/ 	.byte	0x00, 0xf0, 0x11, 0x00


	//----- nvinfo : EIATTR_KPARAM_INFO
	.align		4
.L_33:
        /*0018*/ 	.byte	0x04, 0x17
        /*001a*/ 	.short	(.L_35 - .L_34)
.L_34:
        /*001c*/ 	.word	0x00000000
        /*0020*/ 	.short	0x0002
        /*0022*/ 	.short	0x0010
        /*0024*/ 	.byte	0x00, 0xf5, 0x21, 0x00


	//----- nvinfo : EIATTR_KPARAM_INFO
	.align		4
.L_35:
        /*0028*/ 	.byte	0x04, 0x17
        /*002a*/ 	.short	(.L_37 - .L_36)
.L_36:
        /*002c*/ 	.word	0x00000000
        /*0030*/ 	.short	0x0001
        /*0032*/ 	.short	0x0008
        /*0034*/ 	.byte	0x00, 0xf5, 0x21, 0x00


	//----- nvinfo : EIATTR_KPARAM_INFO
	.align		4
.L_37:
        /*0038*/ 	.byte	0x04, 0x17
        /*003a*/ 	.short	(.L_39 - .L_38)
.L_38:
        /*003c*/ 	.word	0x00000000
        /*0040*/ 	.short	0x0000
        /*0042*/ 	.short	0x0000
        /*0044*/ 	.byte	0x00, 0xf5, 0x21, 0x00


	//----- nvinfo : EIATTR_SPARSE_MMA_MASK
	.align		4
.L_39:
        /*0048*/ 	.byte	0x03, 0x50
        /*004a*/ 	.short	0x0000


	//----- nvinfo : EIATTR_MAXREG_COUNT
	.align		4
        /*004c*/ 	.byte	0x03, 0x1b
        /*004e*/ 	.short	0x00ff


	//----- nvinfo : EIATTR_MERCURY_ISA_VERSION
	.align		4
        /*0050*/ 	.byte	0x03, 0x5f
        /*0052*/ 	.short	0x0101


	//----- nvinfo : EIATTR_VRC_CTA_INIT_COUNT
	.align		4
        /*0054*/ 	.byte	0x02, 0x4a
	.zero		1
	.zero		1


	//----- nvinfo : EIATTR_EXIT_INSTR_OFFSETS
	.align		4
        /*0058*/ 	.byte	0x04, 0x1c
        /*005a*/ 	.short	(.L_41 - .L_40)


	//   ....[0]....
.L_40:
        /*005c*/ 	.word	0x000000c0


	//   ....[1]....
        /*0060*/ 	.word	0x00000a90


	//----- nvinfo : EIATTR_CBANK_PARAM_SIZE
	.align		4
.L_41:
        /*0064*/ 	.byte	0x03, 0x19
        /*0066*/ 	.short	0x001c


	//----- nvinfo : EIATTR_PARAM_CBANK
	.align		4
        /*0068*/ 	.byte	0x04, 0x0a
        /*006a*/ 	.short	(.L_43 - .L_42)
	.align		4
.L_42:
        /*006c*/ 	.word	index@(.nv.constant0._Z9matmulGPUPfS_S_i)
        /*0070*/ 	.short	0x0380
        /*0072*/ 	.short	0x001c


	//----- nvinfo : EIATTR_SW_WAR
	.align		4
.L_43:
        /*0074*/ 	.byte	0x04, 0x36
        /*0076*/ 	.short	(.L_45 - .L_44)
.L_44:
        /*0078*/ 	.word	0x00000008
.L_45:


//--------------------- .nv.callgraph             --------------------------
	.section	.nv.callgraph,"",@"SHT_CUDA_CALLGRAPH"
	.align	4
	.sectionentsize	8
	.align		4
        /*0000*/ 	.word	0x00000000
	.align		4
        /*0004*/ 	.word	0xffffffff
	.align		4
        /*0008*/ 	.word	0x00000000
	.align		4
        /*000c*/ 	.word	0xfffffffe
	.align		4
        /*0010*/ 	.word	0x00000000
	.align		4
        /*0014*/ 	.word	0xfffffffd
	.align		4
        /*0018*/ 	.word	0x00000000
	.align		4
        /*001c*/ 	.word	0xfffffffc


//--------------------- .text._Z15MatrixMulKernelPfS_S_i --------------------------
	.section	.text._Z15MatrixMulKernelPfS_S_i,"ax",@progbits
	.align	128
        .global         _Z15MatrixMulKernelPfS_S_i
        .type           _Z15MatrixMulKernelPfS_S_i,@function
        .size           _Z15MatrixMulKernelPfS_S_i,(.L_x_13 - _Z15MatrixMulKernelPfS_S_i)
        .other          _Z15MatrixMulKernelPfS_S_i,@"STO_CUDA_ENTRY STV_DEFAULT"
_Z15MatrixMulKernelPfS_S_i:
.text._Z15MatrixMulKernelPfS_S_i:
[----:B------:R-:W-:Y:S01]  /*0000*/  LDC R1, c[0x0][0x37c] ;  /* 0x0000df00ff017b82 */ /* 0x000fe20000000800 */
[----:B------:R-:W0:Y:S01]  /*0010*/  S2R R3, SR_CTAID.Y ;  /* 0x0000000000037919 */ /* 0x000e220000002600 */
[----:B------:R-:W1:Y:S01]  /*0020*/  LDCU UR4, c[0x0][0x398] ;  /* 0x00007300ff0477ac */ /* 0x000e620008000800 */
[----:B------:R-:W0:Y:S01]  /*0030*/  S2R R0, SR_TID.Y ;  /* 0x0000000000007919 */ /* 0x000e220000002200 */
[----:B------:R-:W2:Y:S01]  /*0040*/  S2R R23, SR_CTAID.X ;  /* 0x0000000000177919 */ /* 0x000ea20000002500 */
[----:B------:R-:W2:Y:S01]  /*0050*/  S2R R16, SR_TID.X ;  /* 0x0000000000107919 */ /* 0x000ea20000002100 */
[----:B-1----:R-:W-:Y:S02]  /*0060*/  MOV R2, UR4 ;  /* 0x0000000400027c02 */ /* 0x002fe40008000f00 */
[----:B0-----:R-:W-:Y:S02]  /*0070*/  LEA R20, R3, R0, 0x4 ;  /* 0x0000000003147211 */ /* 0x001fe400078e20ff */
[----:B--2---:R-:W-:-:S04]  /*0080*/  LEA R23, R23, R16, 0x4 ;  /* 0x0000001017177211 */ /* 0x004fc800078e20ff */
[----:B------:R-:W-:-:S04]  /*0090*/  VIMNMX R3, PT, PT, R20, R23, !PT ;  /* 0x0000001714037248 */ /* 0x000fc80007fe0100 */
[----:B------:R-:W-:-:S13]  /*00a0*/  ISETP.GE.AND P0, PT, R3, R2, PT ;  /* 0x000000020300720c */ /* 0x000fda0003f06270 */
[----:B------:R-:W-:Y:S05]  /*00b0*/  @P0 EXIT ;  /* 0x000000000000094d */ /* 0x000fea0003800000 */
[C---:B------:R-:W-:Y:S01]  /*00c0*/  LOP3.LUT P0, R18, R2.reuse, 0xf, RZ, 0xc0, !PT ;  /* 0x0000000f02127812 */ /* 0x040fe2000780c0ff */
[----:B------:R-:W0:Y:S01]  /*00d0*/  LDCU.64 UR8, c[0x0][0x358] ;  /* 0x00006b00ff0877ac */ /* 0x000e220008000a00 */
[----:B------:R-:W-:Y:S01]  /*00e0*/  SHF.R.U32.HI R3, RZ, 0x4, R2 ;  /* 0x00000004ff037819 */ /* 0x000fe20000011602 */
[----:B------:R-:W-:Y:S01]  /*00f0*/  HFMA2 R15, -RZ, RZ, 0, 0 ;  /* 0x00000000ff0f7431 */ /* 0x000fe200000001ff */
[----:B------:R-:W-:-:S09]  /*0100*/  LEA.HI R21, R2, 0x1, RZ, 0x1c ;  /* 0x0000000102157811 */ /* 0x000fd200078fe0ff */
[----:B------:R-:W-:-:S05]  /*0110*/  @!P0 IMAD.MOV R21, RZ, RZ, R3 ;  /* 0x000000ffff158224 */ /* 0x000fca00078e0203 */
[----:B------:R-:W-:-:S13]  /*0120*/  ISETP.NE.AND P0, PT, R21, RZ, PT ;  /* 0x000000ff1500720c */ /* 0x000fda0003f05270 */
[----:B0-----:R-:W-:Y:S05]  /*0130*/  @!P0 BRA `(.L_x_0) ;  /* 0x0000000800308947 */ /* 0x001fea0003800000 */
[----:B------:R-:W0:Y:S01]  /*0140*/  S2UR UR6, SR_CgaCtaId ;  /* 0x00000000000679c3 */ /* 0x000e220000008800 */
[----:B------:R-:W-:Y:S01]  /*0150*/  UMOV UR4, 0x400 ;  /* 0x0000040000047882 */ /* 0x000fe20000000000 */
[----:B------:R-:W-:Y:S01]  /*0160*/  IMAD R19, R20, R2, R16 ;  /* 0x0000000214137224 */ /* 0x000fe200078e0210 */
[----:B------:R-:W-:Y:S01]  /*0170*/  UIADD3 UR5, UPT, UPT, UR4, 0x400, URZ ;  /* 0x0000040004057890 */ /* 0x000fe2000fffe0ff */
[----:B------:R-:W-:Y:S01]  /*0180*/  IADD3 R3, PT, PT, R21, -0x1, RZ ;  /* 0xffffffff15037810 */ /* 0x000fe20007ffe0ff */
[----:B------:R-:W-:Y:S01]  /*0190*/  IMAD.MOV.U32 R4, RZ, RZ, RZ ;  /* 0x000000ffff047224 */ /* 0x000fe200078e00ff */
[----:B------:R-:W-:Y:S01]  /*01a0*/  MOV R15, RZ ;  /* 0x000000ff000f7202 */ /* 0x000fe20000000f00 */
[----:B0-----:R-:W-:Y:S02]  /*01b0*/  ULEA UR4, UR6, UR4, 0x18 ;  /* 0x0000000406047291 */ /* 0x001fe4000f8ec0ff */
[----:B------:R-:W-:-:S04]  /*01c0*/  ULEA UR5, UR6, UR5, 0x18 ;  /* 0x0000000506057291 */ /* 0x000fc8000f8ec0ff */
[----:B------:R-:W-:Y:S02]  /*01d0*/  LEA R17, R0, UR4, 0x6 ;  /* 0x0000000400117c11 */ /* 0x000fe4000f8e30ff */
[C---:B------:R-:W-:Y:S02]  /*01e0*/  LEA R7, R16.reuse, UR5, 0x2 ;  /* 0x0000000510077c11 */ /* 0x040fe4000f8e10ff */
[----:B------:R-:W-:Y:S02]  /*01f0*/  LEA R16, R16, R17, 0x2 ;  /* 0x0000001110107211 */ /* 0x000fe400078e10ff */
[----:B------:R-:W-:Y:S02]  /*0200*/  IADD3 R5, PT, PT, R17, 0x20, RZ ;  /* 0x0000002011057810 */ /* 0x000fe40007ffe0ff */
[----:B------:R-:W-:-:S07]  /*0210*/  LEA R6, R0, R7, 0x6 ;  /* 0x0000000700067211 */ /* 0x000fce00078e30ff */
.L_x_6:
[----:B0-----:R-:W0:Y:S01]  /*0220*/  LDC R2, c[0x0][0x398] ;  /* 0x0000e600ff027b82 */ /* 0x001e220000000800 */
[C---:B------:R-:W-:Y:S01]  /*0230*/  IMAD R12, R4.reuse, 0x10, R0 ;  /* 0x00000010040c7824 */ /* 0x040fe200078e0200 */
[----:B------:R-:W-:-:S06]  /*0240*/  LEA R13, R4, R19, 0x4 ;  /* 0x00000013040d7211 */ /* 0x000fcc00078e20ff */
[----:B------:R-:W1:Y:S08]  /*0250*/  LDC.64 R10, c[0x0][0x380] ;  /* 0x0000e000ff0a7b82 */ /* 0x000e700000000a00 */
[----:B------:R-:W2:Y:S01]  /*0260*/  LDC.64 R8, c[0x0][0x388] ;  /* 0x0000e200ff087b82 */ /* 0x000ea20000000a00 */
[----:B0-----:R-:W-:Y:S02]  /*0270*/  IMAD R25, R12, R2, R23 ;  /* 0x000000020c197224 */ /* 0x001fe400078e0217 */
[----:B-1----:R-:W-:-:S06]  /*0280*/  IMAD.WIDE R10, R13, 0x4, R10 ;  /* 0x000000040d0a7825 */ /* 0x002fcc00078e020a */
[----:B------:R-:W3:Y:S01]  /*0290*/  LDG.E R11, desc[UR8][R10.64] ;  /* 0x000000080a0b7981 */ /* 0x000ee2000c1e1900 */
[----:B--2---:R-:W-:-:S06]  /*02a0*/  IMAD.WIDE R8, R25, 0x4, R8 ;  /* 0x0000000419087825 */ /* 0x004fcc00078e0208 */
[----:B------:R-:W2:Y:S01]  /*02b0*/  LDG.E R9, desc[UR8][R8.64] ;  /* 0x0000000808097981 */ /* 0x000ea2000c1e1900 */
[----:B------:R-:W-:-:S04]  /*02c0*/  ISETP.NE.AND P0, PT, R4, R3, PT ;  /* 0x000000030400720c */ /* 0x000fc80003f05270 */
[----:B------:R-:W-:-:S04]  /*02d0*/  SEL R22, R18, 0x10, !P0 ;  /* 0x0000001012167807 */ /* 0x000fc80004000000 */
[----:B------:R-:W-:Y:S01]  /*02e0*/  ISETP.NE.AND P1, PT, R22, RZ, PT ;  /* 0x000000ff1600720c */ /* 0x000fe20003f25270 */
[----:B---3--:R0:W-:Y:S04]  /*02f0*/  STS [R16], R11 ;  /* 0x0000000b10007388 */ /* 0x0081e80000000800 */
[----:B--2---:R0:W-:Y:S01]  /*0300*/  STS [R6], R9 ;  /* 0x0000000906007388 */ /* 0x0041e20000000800 */
[----:B------:R-:W-:Y:S07]  /*0310*/  BAR.SYNC.DEFER_BLOCKING 0x0 ;  /* 0x0000000000007b1d */ /* 0x000fee0000010000 */
[----:B------:R-:W-:Y:S05]  /*0320*/  @!P1 BRA `(.L_x_1) ;  /* 0x0000000400a49947 */ /* 0x000fea0003800000 */
[----:B------:R-:W-:Y:S02]  /*0330*/  LOP3.LUT R24, R22, 0xf, RZ, 0xc0, !PT ;  /* 0x0000000f16187812 */ /* 0x000fe400078ec0ff */
[----:B------:R-:W-:Y:S01]  /*0340*/  MOV R26, RZ ;  /* 0x000000ff001a7202 */ /* 0x000fe20000000f00 */
[----:B------:R-:W-:Y:S06]  /*0350*/  @!P0 BRA `(.L_x_2) ;  /* 0x0000000000b48947 */ /* 0x000fec0003800000 */
[----:B------:R-:W-:Y:S01]  /*0360*/  MOV R26, 0xfffffff0 ;  /* 0xfffffff0001a7802 */ /* 0x000fe20000000f00 */
[----:B------:R-:W-:Y:S01]  /*0370*/  IMAD.MOV.U32 R25, RZ, RZ, R5 ;  /* 0x000000ffff197224 */ /* 0x000fe200078e0005 */
[----:B------:R-:W-:-:S06]  /*0380*/  UMOV UR4, 0x200 ;  /* 0x0000020000047882 */ /* 0x000fcc0000000000 */
.L_x_3:
[----:B------:R-:W-:Y:S01]  /*0390*/  LDS R12, [R7+UR4+-0x200] ;  /* 0xfffe0004070c7984 */ /* 0x000fe20008000800 */
[----:B------:R-:W-:-:S03]  /*03a0*/  IADD3 R26, PT, PT, R26, 0x10, RZ ;  /* 0x000000101a1a7810 */ /* 0x000fc60007ffe0ff */
[----:B0-----:R-:W0:Y:S04]  /*03b0*/  LDS.128 R8, [R25+-0x20] ;  /* 0xffffe00019087984 */ /* 0x001e280000000c00 */
[----:B------:R-:W1:Y:S04]  /*03c0*/  LDS R27, [R7+UR4+-0x1c0] ;  /* 0xfffe4004071b7984 */ /* 0x000e680008000800 */
[----:B------:R-:W2:Y:S01]  /*03d0*/  LDS R13, [R7+UR4+-0x180] ;  /* 0xfffe8004070d7984 */ /* 0x000ea20008000800 */
[----:B0-----:R-:W-:-:S03]  /*03e0*/  FFMA R12, R8, R12, R15 ;  /* 0x0000000c080c7223 */ /* 0x001fc6000000000f */
[----:B------:R-:W0:Y:S01]  /*03f0*/  LDS R8, [R7+UR4+-0x140] ;  /* 0xfffec00407087984 */ /* 0x000e220008000800 */
[----:B-1----:R-:W-:-:S03]  /*0400*/  FFMA R12, R27, R9, R12 ;  /* 0x000000091b0c7223 */ /* 0x002fc6000000000c */
[----:B------:R-:W-:Y:S01]  /*0410*/  LDS R9, [R7+UR4+-0x100] ;  /* 0xffff000407097984 */ /* 0x000fe20008000800 */
[----:B--2---:R-:W-:-:S03]  /*0420*/  FFMA R27, R13, R10, R12 ;  /* 0x0000000a0d1b7223 */ /* 0x004fc6000000000c */
[----:B------:R-:W1:Y:S01]  /*0430*/  LDS.128 R12, [R25+-0x10] ;  /* 0xfffff000190c7984 */ /* 0x000e620000000c00 */
[----:B0-----:R-:W-:-:S03]  /*0440*/  FFMA R11, R8, R11, R27 ;  /* 0x0000000b080b7223 */ /* 0x001fc6000000001b */
[----:B------:R-:W0:Y:S04]  /*0450*/  LDS R27, [R7+UR4+-0xc0] ;  /* 0xffff4004071b7984 */ /* 0x000e280008000800 */
[----:B------:R-:W2:Y:S01]  /*0460*/  LDS R8, [R7+UR4+-0x80] ;  /* 0xffff800407087984 */ /* 0x000ea20008000800 */
[----:B-1----:R-:W-:-:S03]  /*0470*/  FFMA R12, R12, R9, R11 ;  /* 0x000000090c0c7223 */ /* 0x002fc6000000000b */
[----:B------:R-:W1:Y:S01]  /*0480*/  LDS R9, [R7+UR4+-0x40] ;  /* 0xffffc00407097984 */ /* 0x000e620008000800 */
[----:B0-----:R-:W-:-:S03]  /*0490*/  FFMA R13, R27, R13, R12 ;  /* 0x0000000d1b0d7223 */ /* 0x001fc6000000000c */
[----:B------:R-:W-:Y:S01]  /*04a0*/  LDS R12, [R7+UR4] ;  /* 0x00000004070c7984 */ /* 0x000fe20008000800 */
[----:B--2---:R-:W-:-:S03]  /*04b0*/  FFMA R8, R8, R14, R13 ;  /* 0x0000000e08087223 */ /* 0x004fc6000000000d */
[----:B------:R-:W-:Y:S01]  /*04c0*/  LDS R27, [R7+UR4+0x40] ;  /* 0x00004004071b7984 */ /* 0x000fe20008000800 */
[----:B-1----:R-:W-:-:S03]  /*04d0*/  FFMA R15, R9, R15, R8 ;  /* 0x0000000f090f7223 */ /* 0x002fc60000000008 */
[----:B------:R-:W0:Y:S04]  /*04e0*/  LDS.128 R8, [R25] ;  /* 0x0000000019087984 */ /* 0x000e280000000c00 */
[----:B------:R-:W1:Y:S01]  /*04f0*/  LDS R13, [R7+UR4+0x80] ;  /* 0x00008004070d7984 */ /* 0x000e620008000800 */
[----:B0-----:R-:W-:-:S03]  /*0500*/  FFMA R12, R8, R12, R15 ;  /* 0x0000000c080c7223 */ /* 0x001fc6000000000f */
[----:B------:R-:W0:Y:S01]  /*0510*/  LDS R8, [R7+UR4+0xc0] ;  /* 0x0000c00407087984 */ /* 0x000e220008000800 */
[----:B------:R-:W-:-:S03]  /*0520*/  FFMA R12, R27, R9, R12 ;  /* 0x000000091b0c7223 */ /* 0x000fc6000000000c */
[----:B------:R-:W-:Y:S01]  /*0530*/  LDS R9, [R7+UR4+0x100] ;  /* 0x0001000407097984 */ /* 0x000fe20008000800 */
[----:B-1----:R-:W-:-:S03]  /*0540*/  FFMA R27, R13, R10, R12 ;  /* 0x0000000a0d1b7223 */ /* 0x002fc6000000000c */
[----:B------:R1:W2:Y:S02]  /*0550*/  LDS.128 R12, [R25+0x10] ;  /* 0x00001000190c7984 */ /* 0x0002a40000000c00 */
[----:B-1----:R-:W-:Y:S01]  /*0560*/  IADD3 R25, PT, PT, R25, 0x40, RZ ;  /* 0x0000004019197810 */ /* 0x002fe20007ffe0ff */
[----:B0-----:R-:W-:Y:S02]  /*0570*/  FFMA R11, R8, R11, R27 ;  /* 0x0000000b080b7223 */ /* 0x001fe4000000001b */
[----:B------:R-:W0:Y:S04]  /*0580*/  LDS R27, [R7+UR4+0x140] ;  /* 0x00014004071b7984 */ /* 0x000e280008000800 */
[----:B------:R-:W1:Y:S01]  /*0590*/  LDS R8, [R7+UR4+0x180] ;  /* 0x0001800407087984 */ /* 0x000e620008000800 */
[----:B--2---:R-:W-:-:S03]  /*05a0*/  FFMA R12, R12, R9, R11 ;  /* 0x000000090c0c7223 */ /* 0x004fc6000000000b */
[----:B------:R-:W2:Y:S01]  /*05b0*/  LDS R9, [R7+UR4+0x1c0] ;  /* 0x0001c00407097984 */ /* 0x000ea20008000800 */
[----:B------:R-:W-:-:S04]  /*05c0*/  UIADD3 UR4, UPT, UPT, UR4, 0x400, URZ ;  /* 0x0000040004047890 */ /* 0x000fc8000fffe0ff */
[----:B------:R-:W-:Y:S01]  /*05d0*/  UISETP.NE.AND UP0, UPT, UR4, 0x600, UPT ;  /* 0x000006000400788c */ /* 0x000fe2000bf05270 */
[----:B0-----:R-:W-:-:S04]  /*05e0*/  FFMA R13, R27, R13, R12 ;  /* 0x0000000d1b0d7223 */ /* 0x001fc8000000000c */
[----:B-1----:R-:W-:-:S04]  /*05f0*/  FFMA R8, R8, R14, R13 ;  /* 0x0000000e08087223 */ /* 0x002fc8000000000d */
[----:B--2---:R-:W-:Y:S01]  /*0600*/  FFMA R15, R9, R15, R8 ;  /* 0x0000000f090f7223 */ /* 0x004fe20000000008 */
[----:B------:R-:W-:Y:S06]  /*0610*/  BRA.U UP0, `(.L_x_3) ;  /* 0xfffffffd005c7547 */ /* 0x000fec000b83ffff */
[----:B------:R-:W-:-:S07]  /*0620*/  IADD3 R26, PT, PT, R26, 0x10, RZ ;  /* 0x000000101a1a7810 */ /* 0x000fce0007ffe0ff */
.L_x_2:
[----:B------:R-:W-:-:S13]  /*0630*/  ISETP.NE.AND P0, PT, R24, RZ, PT ;  /* 0x000000ff1800720c */ /* 0x000fda0003f05270 */
[----:B------:R-:W-:Y:S05]  /*0640*/  @!P0 BRA `(.L_x_1) ;  /* 0x0000000000dc8947 */ /* 0x000fea0003800000 */
[----:B------:R-:W-:Y:S02]  /*0650*/  ISETP.GE.U32.AND P0, PT, R24, 0x8, PT ;  /* 0x000000081800780c */ /* 0x000fe40003f06070 */
[----:B------:R-:W-:-:S04]  /*0660*/  LOP3.LUT R14, R22, 0x7, RZ, 0xc0, !PT ;  /* 0x00000007160e7812 */ /* 0x000fc800078ec0ff */
[----:B------:R-:W-:-:S07]  /*0670*/  ISETP.NE.AND P1, PT, R14, RZ, PT ;  /* 0x000000ff0e00720c */ /* 0x000fce0003f25270 */
[----:B------:R-:W-:Y:S06]  /*0680*/  @!P0 BRA `(.L_x_4) ;  /* 0x0000000000548947 */ /* 0x000fec0003800000 */
[C---:B------:R-:W-:Y:S01]  /*0690*/  IMAD R12, R26.reuse, 0x40, R7 ;  /* 0x000000401a0c7824 */ /* 0x040fe200078e0207 */
[C---:B------:R-:W-:Y:S02]  /*06a0*/  LEA R13, R26.reuse, R17, 0x2 ;  /* 0x000000111a0d7211 */ /* 0x040fe400078e10ff */
[----:B------:R-:W-:Y:S02]  /*06b0*/  IADD3 R26, PT, PT, R26, 0x8, RZ ;  /* 0x000000081a1a7810 */ /* 0x000fe40007ffe0ff */
[----:B------:R-:W-:Y:S04]  /*06c0*/  LDS R24, [R12] ;  /* 0x000000000c187984 */ /* 0x000fe80000000800 */
[----:B0-----:R-:W0:Y:S04]  /*06d0*/  LDS.128 R8, [R13] ;  /* 0x000000000d087984 */ /* 0x001e280000000c00 */
[----:B------:R-:W1:Y:S04]  /*06e0*/  LDS R25, [R12+0x40] ;  /* 0x000040000c197984 */ /* 0x000e680000000800 */
[----:B------:R-:W-:Y:S04]  /*06f0*/  LDS R27, [R12+0xc0] ;  /* 0x0000c0000c1b7984 */ /* 0x000fe80000000800 */
[----:B------:R-:W-:Y:S01]  /*0700*/  LDS R29, [R12+0x1c0] ;  /* 0x0001c0000c1d7984 */ /* 0x000fe20000000800 */
[----:B0-----:R-:W-:-:S03]  /*0710*/  FFMA R8, R8, R24, R15 ;  /* 0x0000001808087223 */ /* 0x001fc6000000000f */
[----:B------:R-:W0:Y:S01]  /*0720*/  LDS R24, [R12+0x80] ;  /* 0x000080000c187984 */ /* 0x000e220000000800 */
[----:B-1----:R-:W-:-:S03]  /*0730*/  FFMA R9, R25, R9, R8 ;  /* 0x0000000919097223 */ /* 0x002fc60000000008 */
[----:B------:R-:W-:Y:S04]  /*0740*/  LDS R15, [R12+0x100] ;  /* 0x000100000c0f7984 */ /* 0x000fe80000000800 */
[----:B------:R-:W-:Y:S01]  /*0750*/  LDS R25, [R12+0x140] ;  /* 0x000140000c197984 */ /* 0x000fe20000000800 */
[----:B0-----:R-:W-:-:S03]  /*0760*/  FFMA R10, R24, R10, R9 ;  /* 0x0000000a180a7223 */ /* 0x001fc60000000009 */
[----:B------:R-:W-:Y:S01]  /*0770*/  LDS R24, [R12+0x180] ;  /* 0x000180000c187984 */ /* 0x000fe20000000800 */
[----:B------:R-:W-:-:S03]  /*0780*/  FFMA R27, R27, R11, R10 ;  /* 0x0000000b1b1b7223 */ /* 0x000fc6000000000a */
[----:B------:R-:W0:Y:S02]  /*0790*/  LDS.128 R8, [R13+0x10] ;  /* 0x000010000d087984 */ /* 0x000e240000000c00 */
[----:B0-----:R-:W-:-:S04]  /*07a0*/  FFMA R8, R8, R15, R27 ;  /* 0x0000000f08087223 */ /* 0x001fc8000000001b */
[----:B------:R-:W-:-:S04]  /*07b0*/  FFMA R9, R25, R9, R8 ;  /* 0x0000000919097223 */ /* 0x000fc80000000008 */
[----:B------:R-:W-:-:S04]  /*07c0*/  FFMA R10, R24, R10, R9 ;  /* 0x0000000a180a7223 */ /* 0x000fc80000000009 */
[----:B------:R-:W-:-:S07]  /*07d0*/  FFMA R15, R29, R11, R10 ;  /* 0x0000000b1d0f7223 */ /* 0x000fce000000000a */
.L_x_4:
[----:B------:R-:W-:Y:S05]  /*07e0*/  @!P1 BRA `(.L_x_1) ;  /* 0x0000000000749947 */ /* 0x000fea0003800000 */
[----:B------:R-:W-:Y:S02]  /*07f0*/  ISETP.GE.U32.AND P0, PT, R14, 0x4, PT ;  /* 0x000000040e00780c */ /* 0x000fe40003f06070 */
[----:B------:R-:W-:-:S04]  /*0800*/  LOP3.LUT R22, R22, 0x3, RZ, 0xc0, !PT ;  /* 0x0000000316167812 */ /* 0x000fc800078ec0ff */
[----:B------:R-:W-:-:S07]  /*0810*/  ISETP.NE.AND P1, PT, R22, RZ, PT ;  /* 0x000000ff1600720c */ /* 0x000fce0003f25270 */
[----:B------:R-:W-:Y:S06]  /*0820*/  @!P0 BRA `(.L_x_5) ;  /* 0x0000000000308947 */ /* 0x000fec0003800000 */
[C---:B------:R-:W-:Y:S01]  /*0830*/  IMAD R8, R26.reuse, 0x4, R17 ;  /* 0x000000041a087824 */ /* 0x040fe200078e0211 */
[C---:B------:R-:W-:Y:S02]  /*0840*/  LEA R12, R26.reuse, R7, 0x6 ;  /* 0x000000071a0c7211 */ /* 0x040fe400078e30ff */
[----:B------:R-:W-:-:S03]  /*0850*/  IADD3 R26, PT, PT, R26, 0x4, RZ ;  /* 0x000000041a1a7810 */ /* 0x000fc60007ffe0ff */
[----:B------:R-:W-:Y:S04]  /*0860*/  LDS R13, [R12] ;  /* 0x000000000c0d7984 */ /* 0x000fe80000000800 */
[----:B0-----:R-:W0:Y:S04]  /*0870*/  LDS.128 R8, [R8] ;  /* 0x0000000008087984 */ /* 0x001e280000000c00 */
[----:B------:R-:W1:Y:S04]  /*0880*/  LDS R25, [R12+0x40] ;  /* 0x000040000c197984 */ /* 0x000e680000000800 */
[----:B------:R-:W2:Y:S04]  /*0890*/  LDS R24, [R12+0x80] ;  /* 0x000080000c187984 */ /* 0x000ea80000000800 */
[----:B------:R-:W3:Y:S01]  /*08a0*/  LDS R27, [R12+0xc0] ;  /* 0x0000c0000c1b7984 */ /* 0x000ee20000000800 */
[----:B0-----:R-:W-:-:S04]  /*08b0*/  FFMA R14, R8, R13, R15 ;  /* 0x0000000d080e7223 */ /* 0x001fc8000000000f */
[----:B-1----:R-:W-:-:S04]  /*08c0*/  FFMA R9, R25, R9, R14 ;  /* 0x0000000919097223 */ /* 0x002fc8000000000e */
[----:B--2---:R-:W-:-:S04]  /*08d0*/  FFMA R10, R24, R10, R9 ;  /* 0x0000000a180a7223 */ /* 0x004fc80000000009 */
[----:B---3--:R-:W-:-:S07]  /*08e0*/  FFMA R15, R27, R11, R10 ;  /* 0x0000000b1b0f7223 */ /* 0x008fce000000000a */
.L_x_5:
[----:B------:R-:W-:Y:S05]  /*08f0*/  @!P1 BRA `(.L_x_1) ;  /* 0x0000000000309947 */ /* 0x000fea0003800000 */
[C---:B------:R-:W-:Y:S02]  /*0900*/  LEA R8, R26.reuse, R17, 0x2 ;  /* 0x000000111a087211 */ /* 0x040fe400078e10ff */
[----:B------:R-:W-:Y:S02]  /*0910*/  LEA R26, R26, R7, 0x6 ;  /* 0x000000071a1a7211 */ /* 0x000fe400078e30ff */
[----:B------:R-:W-:Y:S02]  /*0920*/  ISETP.NE.AND P0, PT, R22, 0x1, PT ;  /* 0x000000011600780c */ /* 0x000fe40003f05270 */
[----:B0-----:R-:W-:Y:S04]  /*0930*/  LDS.128 R8, [R8] ;  /* 0x0000000008087984 */ /* 0x001fe80000000c00 */
[----:B------:R-:W0:Y:S02]  /*0940*/  LDS R12, [R26] ;  /* 0x000000001a0c7984 */ /* 0x000e240000000800 */
[----:B0-----:R-:W-:-:S05]  /*0950*/  FFMA R15, R8, R12, R15 ;  /* 0x0000000c080f7223 */ /* 0x001fca000000000f */
[----:B------:R-:W-:Y:S05]  /*0960*/  @!P0 BRA `(.L_x_1) ;  /* 0x0000000000148947 */ /* 0x000fea0003800000 */
[----:B------:R-:W-:Y:S01]  /*0970*/  ISETP.NE.AND P0, PT, R22, 0x2, PT ;  /* 0x000000021600780c */ /* 0x000fe20003f05270 */
[----:B------:R-:W0:-:S12]  /*0980*/  LDS R8, [R26+0x40] ;  /* 0x000040001a087984 */ /* 0x000e180000000800 */
[----:B------:R-:W1:Y:S01]  /*0990*/  @P0 LDS R12, [R26+0x80] ;  /* 0x000080001a0c0984 */ /* 0x000e620000000800 */
[----:B0-----:R-:W-:-:S04]  /*09a0*/  FFMA R15, R8, R9, R15 ;  /* 0x00000009080f7223 */ /* 0x001fc8000000000f */
[----:B-1----:R-:W-:-:S07]  /*09b0*/  @P0 FFMA R15, R12, R10, R15 ;  /* 0x0000000a0c0f0223 */ /* 0x002fce000000000f */
.L_x_1:
[----:B------:R-:W-:Y:S01]  /*09c0*/  IADD3 R4, PT, PT, R4, 0x1, RZ ;  /* 0x0000000104047810 */ /* 0x000fe20007ffe0ff */
[----:B------:R-:W-:Y:S03]  /*09d0*/  BAR.SYNC.DEFER_BLOCKING 0x0 ;  /* 0x0000000000007b1d */ /* 0x000fe60000010000 */
[----:B------:R-:W-:-:S13]  /*09e0*/  ISETP.NE.AND P0, PT, R4, R21, PT ;  /* 0x000000150400720c */ /* 0x000fda0003f05270 */
[----:B------:R-:W-:Y:S05]  /*09f0*/  @P0 BRA `(.L_x_6) ;  /* 0xfffffff800080947 */ /* 0x000fea000383ffff */
.L_x_0:
[----:B------:R-:W1:Y:S01]  /*0a00*/  LDC.64 R4, c[0x0][0x390] ;  /* 0x0000e400ff047b82 */ /* 0x000e620000000a00 */
[----:B------:R-:W-:-:S04]  /*0a10*/  IMAD R3, R20, R2, R23 ;  /* 0x0000000214037224 */ /* 0x000fc800078e0217 */
[----:B-1----:R-:W-:-:S05]  /*0a20*/  IMAD.WIDE.U32 R2, R3, 0x4, R4 ;  /* 0x0000000403027825 */ /* 0x002fca00078e0004 */
[----:B------:R-:W-:Y:S01]  /*0a30*/  STG.E desc[UR8][R2.64], R15 ;  /* 0x0000000f02007986 */ /* 0x000fe2000c101908 */
[----:B------:R-:W-:Y:S05]  /*0a40*/  EXIT ;  /* 0x000000000000794d */ /* 0x000fea0003800000 */
.L_x_7:
[----:B------:R-:W-:-:S00]  /*0a50*/  BRA `(.L_x_7) ;  /* 0xfffffffc00fc7947 */ /* 0x000fc0000383ffff */
[----:B------:R-:W-:-:S00]  /*0a60*/  NOP ;  /* 0x0000000000007918 */ /* 0x000fc00000000000 */
        /* <DEDUP_REMOVED lines=9> */
.L_x_13:


//--------------------- .text._Z9matmulGPUPfS_S_i --------------------------
	.section	.text._Z9matmulGPUPfS_S_i,"ax",@progbits
	.align	128
        .global         _Z9matmulGPUPfS_S_i
        .type           _Z9matmulGPUPfS_S_i,@function
        .size           _Z9matmulGPUPfS_S_i,(.L_x_14 - _Z9matmulGPUPfS_S_i)
        .other          _Z9matmulGPUPfS_S_i,@"STO_CUDA_ENTRY STV_DEFAULT"
_Z9matmulGPUPfS_S_i:
.text._Z9matmulGPUPfS_S_i:
[----:B------:R-:W-:Y:S01]  /*0000*/  LDC R1, c[0x0][0x37c] ;  /* 0x0000df00ff017b82 */ /* 0x000fe20000000800 */
[----:B------:R-:W0:Y:S07]  /*0010*/  S2R R3, SR_TID.X ;  /* 0x0000000000037919 */ /* 0x000e2e0000002100 */
[----:B------:R-:W0:Y:S01]  /*0020*/  LDC R0, c[0x0][0x360] ;  /* 0x0000d800ff007b82 */ /* 0x000e220000000800 */
[----:B------:R-:W1:Y:S01]  /*0030*/  LDCU UR20, c[0x0][0x398] ;  /* 0x00007300ff1477ac */ /* 0x000e620008000800 */
[----:B------:R-:W2:Y:S06]  /*0040*/  S2R R2, SR_TID.Y ;  /* 0x0000000000027919 */ /* 0x000eac0000002200 */
[----:B------:R-:W0:Y:S08]  /*0050*/  S2UR UR4, SR_CTAID.X ;  /* 0x00000000000479c3 */ /* 0x000e300000002500 */
[----:B------:R-:W2:Y:S08]  /*0060*/  S2UR UR5, SR_CTAID.Y ;  /* 0x00000000000579c3 */ /* 0x000eb00000002600 */
[----:B------:R-:W2:Y:S01]  /*0070*/  LDC R13, c[0x0][0x364] ;  /* 0x0000d900ff0d7b82 */ /* 0x000ea20000000800 */
[----:B0-----:R-:W-:-:S02]  /*0080*/  IMAD R0, R0, UR4, R3 ;  /* 0x0000000400007c24 */ /* 0x001fc4000f8e0203 */
[----:B--2---:R-:W-:-:S05]  /*0090*/  IMAD R13, R13, UR5, R2 ;  /* 0x000000050d0d7c24 */ /* 0x004fca000f8e0202 */
[----:B------:R-:W-:-:S04]  /*00a0*/  VIMNMX R2, PT, PT, R0, R13, !PT ;  /* 0x0000000d00027248 */ /* 0x000fc80007fe0100 */
[----:B-1----:R-:W-:-:S13]  /*00b0*/  ISETP.GE.AND P0, PT, R2, UR20, PT ;  /* 0x0000001402007c0c */ /* 0x002fda000bf06270 */
[----:B------:R-:W-:Y:S05]  /*00c0*/  @P0 EXIT ;  /* 0x000000000000094d */ /* 0x000fea0003800000 */
[----:B------:R-:W-:Y:S01]  /*00d0*/  UISETP.GE.U32.AND UP0, UPT, UR20, 0x8, UPT ;  /* 0x000000081400788c */ /* 0x000fe2000bf06070 */
[----:B------:R-:W-:Y:S02]  /*00e0*/  HFMA2 R12, -RZ, RZ, 0, 0 ;  /* 0x00000000ff0c7431 */ /* 0x000fe400000001ff */
[----:B------:R-:W-:Y:S01]  /*00f0*/  IMAD R13, R13, UR20, RZ ;  /* 0x000000140d0d7c24 */ /* 0x000fe2000f8e02ff */
[----:B------:R-:W-:Y:S01]  /*0100*/  UMOV UR4, URZ ;  /* 0x000000ff00047c82 */ /* 0x000fe20008000000 */
[----:B------:R-:W0:Y:S04]  /*0110*/  LDCU.64 UR18, c[0x0][0x358] ;  /* 0x00006b00ff1277ac */ /* 0x000e280008000a00 */
[----:B------:R-:W-:Y:S05]  /*0120*/  BRA.U !UP0, `(.L_x_8) ;  /* 0x0000000508047547 */ /* 0x000fea000b800000 */
[----:B------:R-:W1:Y:S01]  /*0130*/  LDCU.128 UR24, c[0x0][0x380] ;  /* 0x00007000ff1877ac */ /* 0x000e620008000c00 */
[----:B------:R-:W-:Y:S02]  /*0140*/  MOV R12, RZ ;  /* 0x000000ff000c7202 */ /* 0x000fe40000000f00 */
[----:B------:R-:W-:Y:S01]  /*0150*/  MOV R14, R0 ;  /* 0x00000000000e7202 */ /* 0x000fe20000000f00 */
[----:B------:R-:W-:-:S04]  /*0160*/  ULOP3.LUT UR4, UR20, 0x7ffffff8, URZ, 0xc0, !UPT ;  /* 0x7ffffff814047892 */ /* 0x000fc8000f8ec0ff */
[----:B------:R-:W-:Y:S01]  /*0170*/  UIADD3 UR5, UPT, UPT, -UR4, URZ, URZ ;  /* 0x000000ff04057290 */ /* 0x000fe2000fffe1ff */
[----:B-1----:R-:W-:Y:S01]  /*0180*/  MOV R2, UR24 ;  /* 0x0000001800027c02 */ /* 0x002fe20008000f00 */
[----:B------:R-:W-:Y:S01]  /*0190*/  UIMAD.WIDE UR6, UR20, 0x8, UR26 ;  /* 0x00000008140678a5 */ /* 0x000fe2000f8e021a */
[----:B------:R-:W-:Y:S01]  /*01a0*/  MOV R3, UR25 ;  /* 0x0000001900037c02 */ /* 0x000fe20008000f00 */
[----:B------:R-:W-:Y:S02]  /*01b0*/  UIMAD.WIDE UR8, UR20, 0xc, UR26 ;  /* 0x0000000c140878a5 */ /* 0x000fe4000f8e021a */
[----:B------:R-:W-:Y:S01]  /*01c0*/  UIMAD.WIDE UR10, UR20, 0x10, UR26 ;  /* 0x00000010140a78a5 */ /* 0x000fe2000f8e021a */
[----:B------:R-:W-:Y:S01]  /*01d0*/  IMAD.WIDE.U32 R2, R13, 0x4, R2 ;  /* 0x000000040d027825 */ /* 0x000fe200078e0002 */
[----:B------:R-:W-:Y:S02]  /*01e0*/  UIMAD.WIDE UR12, UR20, 0x14, UR26 ;  /* 0x00000014140c78a5 */ /* 0x000fe4000f8e021a */
[----:B------:R-:W-:Y:S01]  /*01f0*/  UIMAD.WIDE UR14, UR20, 0x18, UR26 ;  /* 0x00000018140e78a5 */ /* 0x000fe2000f8e021a */
[----:B------:R-:W-:Y:S01]  /*0200*/  IADD3 R2, P0, PT, R2, 0x10, RZ ;  /* 0x0000001002027810 */ /* 0x000fe20007f1e0ff */
[----:B------:R-:W-:-:S03]  /*0210*/  UIMAD.WIDE UR16, UR20, 0x1c, UR26 ;  /* 0x0000001c141078a5 */ /* 0x000fc6000f8e021a */
[----:B------:R-:W-:-:S09]  /*0220*/  IADD3.X R3, PT, PT, RZ, R3, RZ, P0, !PT ;  /* 0x00000003ff037210 */ /* 0x000fd200007fe4ff */
.L_x_9:
[----:B------:R-:W-:Y:S01]  /*0230*/  UIMAD.WIDE UR22, UR20, 0x4, UR26 ;  /* 0x00000004141678a5 */ /* 0x000fe2000f8e021a */
[----:B------:R-:W-:Y:S02]  /*0240*/  IMAD.MOV.U32 R23, RZ, RZ, 0x4 ;  /* 0x00000004ff177424 */ /* 0x000fe400078e00ff */
[----:B------:R-:W-:Y:S01]  /*0250*/  HFMA2 R11, -RZ, RZ, 0, 2.384185791015625e-07 ;  /* 0x00000004ff0b7431 */ /* 0x000fe200000001ff */
[----:B------:R-:W-:Y:S01]  /*0260*/  MOV R25, 0x4 ;  /* 0x0000000400197802 */ /* 0x000fe20000000f00 */
[----:B0-----:R-:W2:Y:S01]  /*0270*/  LDG.E R21, desc[UR18][R2.64+-0x10] ;  /* 0xfffff01202157981 */ /* 0x001ea2000c1e1900 */
[C---:B------:R-:W-:Y:S01]  /*0280*/  IMAD.WIDE R22, R14.reuse, R23, UR26 ;  /* 0x0000001a0e167e25 */ /* 0x040fe2000f8e0217 */
[----:B------:R-:W-:Y:S02]  /*0290*/  MOV R8, UR22 ;  /* 0x0000001600087c02 */ /* 0x000fe40008000f00 */
[----:B------:R-:W-:Y:S01]  /*02a0*/  MOV R9, UR23 ;  /* 0x0000001700097c02 */ /* 0x000fe20008000f00 */
[----:B------:R-:W3:Y:S02]  /*02b0*/  LDG.E R19, desc[UR18][R2.64+-0xc] ;  /* 0xfffff41202137981 */ /* 0x000ee4000c1e1900 */
[----:B------:R-:W-:-:S02]  /*02c0*/  IMAD.WIDE R8, R14, 0x4, R8 ;  /* 0x000000040e087825 */ /* 0x000fc400078e0208 */
[----:B------:R-:W2:Y:S01]  /*02d0*/  LDG.E R22, desc[UR18][R22.64] ;  /* 0x0000001216167981 */ /* 0x000ea2000c1e1900 */
[----:B------:R-:W-:Y:S01]  /*02e0*/  MOV R5, 0x4 ;  /* 0x0000000400057802 */ /* 0x000fe20000000f00 */
[C---:B------:R-:W-:Y:S02]  /*02f0*/  IMAD.WIDE R24, R14.reuse, R25, UR6 ;  /* 0x000000060e187e25 */ /* 0x040fe4000f8e0219 */
[----:B------:R0:W3:Y:S02]  /*0300*/  LDG.E R20, desc[UR18][R8.64] ;  /* 0x0000001208147981 */ /* 0x0000e4000c1e1900 */
[----:B------:R-:W-:Y:S02]  /*0310*/  IMAD.WIDE R10, R14, R11, UR8 ;  /* 0x000000080e0a7e25 */ /* 0x000fe4000f8e020b */
[----:B------:R-:W4:Y:S04]  /*0320*/  LDG.E R18, desc[UR18][R24.64] ;  /* 0x0000001218127981 */ /* 0x000f28000c1e1900 */
[----:B------:R-:W4:Y:S01]  /*0330*/  LDG.E R17, desc[UR18][R2.64+-0x8] ;  /* 0xfffff81202117981 */ /* 0x000f22000c1e1900 */
[----:B0-----:R-:W-:-:S02]  /*0340*/  HFMA2 R9, -RZ, RZ, 0, 2.384185791015625e-07 ;  /* 0x00000004ff097431 */ /* 0x001fc400000001ff */
[----:B------:R-:W-:Y:S01]  /*0350*/  IMAD.MOV.U32 R7, RZ, RZ, 0x4 ;  /* 0x00000004ff077424 */ /* 0x000fe200078e00ff */
[----:B------:R0:W5:Y:S01]  /*0360*/  LDG.E R16, desc[UR18][R10.64] ;  /* 0x000000120a107981 */ /* 0x000162000c1e1900 */
[----:B------:R-:W-:-:S03]  /*0370*/  IMAD.WIDE R4, R14, R5, UR10 ;  /* 0x0000000a0e047e25 */ /* 0x000fc6000f8e0205 */
[----:B------:R-:W5:Y:S01]  /*0380*/  LDG.E R15, desc[UR18][R2.64+-0x4] ;  /* 0xfffffc12020f7981 */ /* 0x000f62000c1e1900 */
[C---:B------:R-:W-:Y:S01]  /*0390*/  IMAD.WIDE R6, R14.reuse, R7, UR12 ;  /* 0x0000000c0e067e25 */ /* 0x040fe2000f8e0207 */
[----:B------:R-:W-:Y:S02]  /*03a0*/  MOV R27, 0x4 ;  /* 0x00000004001b7802 */ /* 0x000fe40000000f00 */
[----:B------:R1:W5:Y:S01]  /*03b0*/  LDG.E R4, desc[UR18][R4.64] ;  /* 0x0000001204047981 */ /* 0x000362000c1e1900 */
[----:B------:R-:W-:-:S03]  /*03c0*/  IMAD.WIDE R8, R14, R9, UR14 ;  /* 0x0000000e0e087e25 */ /* 0x000fc6000f8e0209 */
[----:B------:R-:W5:Y:S01]  /*03d0*/  LDG.E R23, desc[UR18][R2.64] ;  /* 0x0000001202177981 */ /* 0x000f62000c1e1900 */
[----:B0-----:R-:W-:-:S03]  /*03e0*/  IMAD.WIDE R10, R14, R27, UR16 ;  /* 0x000000100e0a7e25 */ /* 0x001fc6000f8e021b */
[----:B------:R-:W5:Y:S04]  /*03f0*/  LDG.E R7, desc[UR18][R6.64] ;  /* 0x0000001206077981 */ /* 0x000f68000c1e1900 */
[----:B------:R-:W5:Y:S04]  /*0400*/  LDG.E R24, desc[UR18][R2.64+0x4] ;  /* 0x0000041202187981 */ /* 0x000f68000c1e1900 */
[----:B------:R-:W5:Y:S04]  /*0410*/  LDG.E R8, desc[UR18][R8.64] ;  /* 0x0000001208087981 */ /* 0x000f68000c1e1900 */
[----:B------:R-:W5:Y:S04]  /*0420*/  LDG.E R25, desc[UR18][R2.64+0x8] ;  /* 0x0000081202197981 */ /* 0x000f68000c1e1900 */
[----:B------:R-:W5:Y:S04]  /*0430*/  LDG.E R10, desc[UR18][R10.64] ;  /* 0x000000120a0a7981 */ /* 0x000f68000c1e1900 */
[----:B------:R0:W5:Y:S01]  /*0440*/  LDG.E R27, desc[UR18][R2.64+0xc] ;  /* 0x00000c12021b7981 */ /* 0x000162000c1e1900 */
[----:B------:R-:W-:-:S04]  /*0450*/  UIADD3 UR5, UPT, UPT, UR5, 0x8, URZ ;  /* 0x0000000805057890 */ /* 0x000fc8000fffe0ff */
[----:B------:R-:W-:Y:S01]  /*0460*/  UISETP.NE.AND UP0, UPT, UR5, URZ, UPT ;  /* 0x000000ff0500728c */ /* 0x000fe2000bf05270 */
[----:B-1----:R-:W-:Y:S02]  /*0470*/  MOV R5, UR20 ;  /* 0x0000001400057c02 */ /* 0x002fe40008000f00 */
[----:B0-----:R-:W-:Y:S02]  /*0480*/  IADD3 R2, P0, PT, R2, 0x20, RZ ;  /* 0x0000002002027810 */ /* 0x001fe40007f1e0ff */
[----:B------:R-:W-:Y:S02]  /*0490*/  LEA R14, R5, R14, 0x3 ;  /* 0x0000000e050e7211 */ /* 0x000fe400078e18ff */
[----:B------:R-:W-:Y:S01]  /*04a0*/  IADD3.X R3, PT, PT, RZ, R3, RZ, P0, !PT ;  /* 0x00000003ff037210 */ /* 0x000fe200007fe4ff */
[----:B--2---:R-:W-:-:S04]  /*04b0*/  FFMA R22, R21, R22, R12 ;  /* 0x0000001615167223 */ /* 0x004fc8000000000c */
[----:B---3--:R-:W-:-:S04]  /*04c0*/  FFMA R20, R19, R20, R22 ;  /* 0x0000001413147223 */ /* 0x008fc80000000016 */
[----:B----4-:R-:W-:-:S04]  /*04d0*/  FFMA R18, R17, R18, R20 ;  /* 0x0000001211127223 */ /* 0x010fc80000000014 */
[----:B-----5:R-:W-:-:S04]  /*04e0*/  FFMA R16, R15, R16, R18 ;  /* 0x000000100f107223 */ /* 0x020fc80000000012 */
[----:B------:R-:W-:-:S04]  /*04f0*/  FFMA R23, R23, R4, R16 ;  /* 0x0000000417177223 */ /* 0x000fc80000000010 */
[----:B------:R-:W-:-:S04]  /*0500*/  FFMA R24, R24, R7, R23 ;  /* 0x0000000718187223 */ /* 0x000fc80000000017 */
[----:B------:R-:W-:-:S04]  /*0510*/  FFMA R8, R25, R8, R24 ;  /* 0x0000000819087223 */ /* 0x000fc80000000018 */
[----:B------:R-:W-:Y:S01]  /*0520*/  FFMA R12, R27, R10, R8 ;  /* 0x0000000a1b0c7223 */ /* 0x000fe20000000008 */
[----:B------:R-:W-:Y:S06]  /*0530*/  BRA.U UP0, `(.L_x_9) ;  /* 0xfffffffd003c7547 */ /* 0x000fec000b83ffff */
.L_x_8:
[----:B------:R-:W-:-:S04]  /*0540*/  ULOP3.LUT UR6, UR20, 0x7, URZ, 0xc0, !UPT ;  /* 0x0000000714067892 */ /* 0x000fc8000f8ec0ff */
[----:B------:R-:W-:-:S09]  /*0550*/  UISETP.NE.AND UP0, UPT, UR6, URZ, UPT ;  /* 0x000000ff0600728c */ /* 0x000fd2000bf05270 */
[----:B------:R-:W-:Y:S05]  /*0560*/  BRA.U !UP0, `(.L_x_10) ;  /* 0x0000000508387547 */ /* 0x000fea000b800000 */
[----:B------:R-:W-:Y:S02]  /*0570*/  UISETP.GE.U32.AND UP0, UPT, UR6, 0x4, UPT ;  /* 0x000000040600788c */ /* 0x000fe4000bf06070 */
[----:B------:R-:W-:-:S04]  /*0580*/  ULOP3.LUT UR5, UR20, 0x3, URZ, 0xc0, !UPT ;  /* 0x0000000314057892 */ /* 0x000fc8000f8ec0ff */
[----:B------:R-:W-:-:S03]  /*0590*/  UISETP.NE.AND UP1, UPT, UR5, URZ, UPT ;  /* 0x000000ff0500728c */ /* 0x000fc6000bf25270 */
[----:B------:R-:W-:Y:S08]  /*05a0*/  BRA.U !UP0, `(.L_x_11) ;  /* 0x00000001087c7547 */ /* 0x000ff0000b800000 */
[----:B------:R-:W1:Y:S01]  /*05b0*/  LDC.64 R6, c[0x0][0x388] ;  /* 0x0000e200ff067b82 */ /* 0x000e620000000a00 */
[----:B------:R-:W2:Y:S01]  /*05c0*/  LDCU.64 UR6, c[0x0][0x380] ;  /* 0x00007000ff0677ac */ /* 0x000ea20008000a00 */
[----:B------:R-:W-:Y:S01]  /*05d0*/  IMAD.U32 R9, RZ, RZ, UR4 ;  /* 0x00000004ff097e24 */ /* 0x000fe2000f8e00ff */
[C---:B------:R-:W-:Y:S02]  /*05e0*/  IADD3 R3, PT, PT, R13.reuse, UR4, RZ ;  /* 0x000000040d037c10 */ /* 0x040fe4000fffe0ff */
[----:B------:R-:W-:Y:S01]  /*05f0*/  IADD3 R10, P0, PT, R13, UR4, RZ ;  /* 0x000000040d0a7c10 */ /* 0x000fe2000ff1e0ff */
[----:B------:R-:W-:Y:S01]  /*0600*/  IMAD R9, R9, UR20, R0 ;  /* 0x0000001409097c24 */ /* 0x000fe2000f8e0200 */
[----:B------:R-:W-:Y:S01]  /*0610*/  MOV R11, UR20 ;  /* 0x00000014000b7c02 */ /* 0x000fe20008000f00 */
[----:B------:R-:W3:Y:S01]  /*0620*/  LDC.64 R4, c[0x0][0x380] ;  /* 0x0000e000ff047b82 */ /* 0x000ee20000000a00 */
[----:B------:R-:W-:Y:S01]  /*0630*/  MOV R15, UR20 ;  /* 0x00000014000f7c02 */ /* 0x000fe20008000f00 */
[----:B-1----:R-:W-:Y:S01]  /*0640*/  IMAD.WIDE R6, R9, 0x4, R6 ;  /* 0x0000000409067825 */ /* 0x002fe200078e0206 */
[----:B------:R-:W-:-:S05]  /*0650*/  MOV R9, UR20 ;  /* 0x0000001400097c02 */ /* 0x000fca0008000f00 */
[----:B------:R-:W-:Y:S02]  /*0660*/  IMAD.WIDE R8, R9, 0x4, R6 ;  /* 0x0000000409087825 */ /* 0x000fe400078e0206 */
[----:B0-----:R-:W4:Y:S02]  /*0670*/  LDG.E R6, desc[UR18][R6.64] ;  /* 0x0000001206067981 */ /* 0x001f24000c1e1900 */
[----:B---3--:R-:W-:Y:S01]  /*0680*/  IMAD.WIDE.U32 R4, R3, 0x4, R4 ;  /* 0x0000000403047825 */ /* 0x008fe200078e0004 */
[----:B------:R-:W-:Y:S01]  /*0690*/  IADD3.X R3, PT, PT, RZ, RZ, RZ, P0, !PT ;  /* 0x000000ffff037210 */ /* 0x000fe200007fe4ff */
[----:B------:R-:W3:Y:S01]  /*06a0*/  LDG.E R17, desc[UR18][R8.64] ;  /* 0x0000001208117981 */ /* 0x000ee2000c1e1900 */
[----:B--2---:R-:W-:-:S03]  /*06b0*/  LEA R2, P0, R10, UR6, 0x2 ;  /* 0x000000060a027c11 */ /* 0x004fc6000f8010ff */
[----:B------:R-:W4:Y:S01]  /*06c0*/  LDG.E R5, desc[UR18][R4.64] ;  /* 0x0000001204057981 */ /* 0x000f22000c1e1900 */
[----:B------:R-:W-:Y:S01]  /*06d0*/  LEA.HI.X R3, R10, UR7, R3, 0x2, P0 ;  /* 0x000000070a037c11 */ /* 0x000fe200080f1403 */
[----:B------:R-:W-:-:S04]  /*06e0*/  IMAD.WIDE R10, R11, 0x4, R8 ;  /* 0x000000040b0a7825 */ /* 0x000fc800078e0208 */
[----:B------:R-:W3:Y:S01]  /*06f0*/  LDG.E R16, desc[UR18][R2.64+0x4] ;  /* 0x0000041202107981 */ /* 0x000ee2000c1e1900 */
[----:B------:R-:W-:-:S03]  /*0700*/  IMAD.WIDE R14, R15, 0x4, R10 ;  /* 0x000000040f0e7825 */ /* 0x000fc600078e020a */
[----:B------:R-:W2:Y:S04]  /*0710*/  LDG.E R19, desc[UR18][R10.64] ;  /* 0x000000120a137981 */ /* 0x000ea8000c1e1900 */
[----:B------:R-:W2:Y:S04]  /*0720*/  LDG.E R18, desc[UR18][R2.64+0x8] ;  /* 0x0000081202127981 */ /* 0x000ea8000c1e1900 */
[----:B------:R-:W5:Y:S04]  /*0730*/  LDG.E R20, desc[UR18][R2.64+0xc] ;  /* 0x00000c1202147981 */ /* 0x000f68000c1e1900 */
[----:B------:R-:W5:Y:S01]  /*0740*/  LDG.E R14, desc[UR18][R14.64] ;  /* 0x000000120e0e7981 */ /* 0x000f62000c1e1900 */
[----:B------:R-:W-:Y:S01]  /*0750*/  UIADD3 UR4, UPT, UPT, UR4, 0x4, URZ ;  /* 0x0000000404047890 */ /* 0x000fe2000fffe0ff */
[----:B----4-:R-:W-:-:S04]  /*0760*/  FFMA R5, R5, R6, R12 ;  /* 0x0000000605057223 */ /* 0x010fc8000000000c */
[----:B---3--:R-:W-:-:S04]  /*0770*/  FFMA R5, R16, R17, R5 ;  /* 0x0000001110057223 */ /* 0x008fc80000000005 */
[----:B--2---:R-:W-:-:S04]  /*0780*/  FFMA R5, R18, R19, R5 ;  /* 0x0000001312057223 */ /* 0x004fc80000000005 */
[----:B-----5:R-:W-:-:S07]  /*0790*/  FFMA R12, R20, R14, R5 ;  /* 0x0000000e140c7223 */ /* 0x020fce0000000005 */
.L_x_11:
[----:B------:R-:W-:Y:S05]  /*07a0*/  BRA.U !UP1, `(.L_x_10) ;  /* 0x0000000109a87547 */ /* 0x000fea000b800000 */
[----:B------:R-:W-:Y:S01]  /*07b0*/  UISETP.NE.AND UP0, UPT, UR5, 0x1, UPT ;  /* 0x000000010500788c */ /* 0x000fe2000bf05270 */
[----:B------:R-:W-:Y:S01]  /*07c0*/  MOV R7, UR4 ;  /* 0x0000000400077c02 */ /* 0x000fe20008000f00 */
[----:B------:R-:W-:Y:S02]  /*07d0*/  ULOP3.LUT UR5, UR20, 0x1, URZ, 0xc0, !UPT ;  /* 0x0000000114057892 */ /* 0x000fe4000f8ec0ff */
[----:B------:R-:W-:Y:S02]  /*07e0*/  MOV R15, UR20 ;  /* 0x00000014000f7c02 */ /* 0x000fe40008000f00 */
[----:B------:R-:W-:Y:S01]  /*07f0*/  UISETP.NE.U32.AND UP1, UPT, UR5, 0x1, UPT ;  /* 0x000000010500788c */ /* 0x000fe2000bf25070 */
[----:B------:R-:W-:-:S04]  /*0800*/  PLOP3.LUT P1, PT, PT, PT, UP0, 0x80, 0x8 ;  /* 0x000000000008781c */ /* 0x000fc80003f2f008 */
[----:B------:R-:W1:Y:S01]  /*0810*/  @UP0 LDCU.128 UR8, c[0x0][0x380] ;  /* 0x00007000ff0807ac */ /* 0x000e620008000c00 */
[----:B------:R-:W-:Y:S01]  /*0820*/  PLOP3.LUT P0, PT, PT, PT, UP1, 0x80, 0x8 ;  /* 0x000000000008781c */ /* 0x000fe20003f0f018 */
[----:B------:R-:W2:Y:S04]  /*0830*/  @UP0 LDCU.64 UR6, c[0x0][0x380] ;  /* 0x00007000ff0607ac */ /* 0x000ea80008000a00 */
[----:B------:R-:W3:Y:S03]  /*0840*/  @!UP1 LDCU.128 UR12, c[0x0][0x380] ;  /* 0x00007000ff0c97ac */ /* 0x000ee60008000c00 */
[C---:B------:R-:W-:Y:S02]  /*0850*/  @P1 IADD3 R3, PT, PT, R13.reuse, UR4, RZ ;  /* 0x000000040d031c10 */ /* 0x040fe4000fffe0ff */
[----:B------:R-:W-:Y:S01]  /*0860*/  @P1 IADD3 R6, P2, PT, R13, UR4, RZ ;  /* 0x000000040d061c10 */ /* 0x000fe2000ff5e0ff */
[----:B------:R-:W-:Y:S01]  /*0870*/  @UP0 UIADD3 UR4, UPT, UPT, UR4, 0x2, URZ ;  /* 0x0000000204040890 */ /* 0x000fe2000fffe0ff */
[----:B-1----:R-:W-:Y:S01]  /*0880*/  MOV R11, UR9 ;  /* 0x00000009000b7c02 */ /* 0x002fe20008000f00 */
[----:B------:R-:W-:Y:S01]  /*0890*/  IMAD.U32 R10, RZ, RZ, UR8 ;  /* 0x00000008ff0a7e24 */ /* 0x000fe2000f8e00ff */
[----:B------:R-:W-:-:S02]  /*08a0*/  MOV R4, UR10 ;  /* 0x0000000a00047c02 */ /* 0x000fc40008000f00 */
[----:B------:R-:W-:Y:S01]  /*08b0*/  MOV R5, UR11 ;  /* 0x0000000b00057c02 */ /* 0x000fe20008000f00 */
[----:B------:R-:W-:-:S04]  /*08c0*/  @P1 IMAD.WIDE.U32 R10, R3, 0x4, R10 ;  /* 0x00000004030a1825 */ /* 0x000fc800078e000a */
[----:B------:R-:W-:Y:S01]  /*08d0*/  @P1 IMAD R3, R7, UR20, R0 ;  /* 0x0000001407031c24 */ /* 0x000fe2000f8e0200 */
[----:B------:R-:W-:Y:S01]  /*08e0*/  @P1 IADD3.X R7, PT, PT, RZ, RZ, RZ, P2, !PT ;  /* 0x000000ffff071210 */ /* 0x000fe200017fe4ff */
[----:B------:R-:W-:Y:S01]  /*08f0*/  IMAD.U32 R19, RZ, RZ, UR4 ;  /* 0x00000004ff137e24 */ /* 0x000fe2000f8e00ff */
[C---:B--2---:R-:W-:Y:S01]  /*0900*/  @P1 LEA R2, P2, R6.reuse, UR6, 0x2 ;  /* 0x0000000606021c11 */ /* 0x044fe2000f8410ff */
[----:B------:R-:W-:Y:S01]  /*0910*/  @P1 IMAD.WIDE R4, R3, 0x4, R4 ;  /* 0x0000000403041825 */ /* 0x000fe200078e0204 */
[----:B------:R-:W-:Y:S01]  /*0920*/  @!P0 IADD3 R17, PT, PT, R13, UR4, RZ ;  /* 0x000000040d118c10 */ /* 0x000fe2000fffe0ff */
[----:B0-----:R-:W2:Y:S01]  /*0930*/  @P1 LDG.E R11, desc[UR18][R10.64] ;  /* 0x000000120a0b1981 */ /* 0x001ea2000c1e1900 */
[----:B------:R-:W-:Y:S01]  /*0940*/  @P1 LEA.HI.X R3, R6, UR7, R7, 0x2, P2 ;  /* 0x0000000706031c11 */ /* 0x000fe200090f1407 */
[----:B------:R-:W-:Y:S01]  /*0950*/  @!P0 IMAD R19, R19, UR20, R0 ;  /* 0x0000001413138c24 */ /* 0x000fe2000f8e0200 */
[----:B---3--:R-:W-:Y:S01]  /*0960*/  MOV R6, UR12 ;  /* 0x0000000c00067c02 */ /* 0x008fe20008000f00 */
[----:B------:R-:W-:Y:S01]  /*0970*/  @P1 IMAD.WIDE R14, R15, 0x4, R4 ;  /* 0x000000040f0e1825 */ /* 0x000fe200078e0204 */
[----:B------:R-:W-:Y:S01]  /*0980*/  MOV R7, UR13 ;  /* 0x0000000d00077c02 */ /* 0x000fe20008000f00 */
[----:B------:R-:W2:Y:S01]  /*0990*/  @P1 LDG.E R4, desc[UR18][R4.64] ;  /* 0x0000001204041981 */ /* 0x000ea2000c1e1900 */
[----:B------:R-:W-:-:S02]  /*09a0*/  MOV R8, UR14 ;  /* 0x0000000e00087c02 */ /* 0x000fc40008000f00 */
[----:B------:R-:W-:Y:S01]  /*09b0*/  MOV R9, UR15 ;  /* 0x0000000f00097c02 */ /* 0x000fe20008000f00 */
[----:B------:R-:W-:Y:S01]  /*09c0*/  @!P0 IMAD.WIDE.U32 R6, R17, 0x4, R6 ;  /* 0x0000000411068825 */ /* 0x000fe200078e0006 */
[----:B------:R-:W3:Y:S03]  /*09d0*/  @P1 LDG.E R14, desc[UR18][R14.64] ;  /* 0x000000120e0e1981 */ /* 0x000ee6000c1e1900 */
[----:B------:R-:W-:Y:S01]  /*09e0*/  @!P0 IMAD.WIDE R8, R19, 0x4, R8 ;  /* 0x0000000413088825 */ /* 0x000fe200078e0208 */
[----:B------:R-:W3:Y:S04]  /*09f0*/  @P1 LDG.E R2, desc[UR18][R2.64+0x4] ;  /* 0x0000041202021981 */ /* 0x000ee8000c1e1900 */
[----:B------:R-:W4:Y:S04]  /*0a00*/  @!P0 LDG.E R7, desc[UR18][R6.64] ;  /* 0x0000001206078981 */ /* 0x000f28000c1e1900 */
[----:B------:R-:W4:Y:S01]  /*0a10*/  @!P0 LDG.E R8, desc[UR18][R8.64] ;  /* 0x0000001208088981 */ /* 0x000f22000c1e1900 */
[----:B--2---:R-:W-:-:S04]  /*0a20*/  @P1 FFMA R11, R11, R4, R12 ;  /* 0x000000040b0b1223 */ /* 0x004fc8000000000c */
[----:B---3--:R-:W-:-:S04]  /*0a30*/  @P1 FFMA R12, R2, R14, R11 ;  /* 0x0000000e020c1223 */ /* 0x008fc8000000000b */
[----:B----4-:R-:W-:-:S07]  /*0a40*/  @!P0 FFMA R12, R7, R8, R12 ;  /* 0x00000008070c8223 */ /* 0x010fce000000000c */
.L_x_10:
[----:B------:R-:W1:Y:S01]  /*0a50*/  LDC.64 R2, c[0x0][0x390] ;  /* 0x0000e400ff027b82 */ /* 0x000e620000000a00 */
[----:B------:R-:W-:-:S05]  /*0a60*/  IADD3 R13, PT, PT, R0, R13, RZ ;  /* 0x0000000d000d7210 */ /* 0x000fca0007ffe0ff */
[----:B-1----:R-:W-:-:S05]  /*0a70*/  IMAD.WIDE R2, R13, 0x4, R2 ;  /* 0x000000040d027825 */ /* 0x002fca00078e0202 */
[----:B0-----:R-:W-:Y:S01]  /*0a80*/  STG.E desc[UR18][R2.64], R12 ;  /* 0x0000000c02007986 */ /* 0x001fe2000c101912 */
[----:B------:R-:W-:Y:S05]  /*0a90*/  EXIT ;  /* 0x000000000000794d */ /* 0x000fea0003800000 */
.L_x_12:
        /* <DEDUP_REMOVED lines=14> */
.L_x_14:


//--------------------- .nv.shared._Z15MatrixMulKernelPfS_S_i --------------------------
	.section	.nv.shared._Z15MatrixMulKernelPfS_S_i,"aw",@nobits
	.sectionflags	@""
	.align	4
.nv.shared._Z15MatrixMulKernelPfS_S_i:
	.zero		3072


//--------------------- .nv.shared.reserved.0     --------------------------
	.section	.nv.shared.reserved.0,"aw",@nobits
	.weak		__nv_reservedSMEM_offset_0_alias
	.size		__nv_reservedSMEM_offset_0_alias, 0, 64
	.other		__nv_reservedSMEM_offset_0_alias,@"STO_CUDA_RESERVED_SHARED STV_DEFAULT"
__nv_reservedSMEM_offset_0_alias:
	.zero		0
	.zero		64


//--------------------- .nv.constant0._Z15MatrixMulKernelPfS_S_i --------------------------
	.section	.nv.constant0._Z15MatrixMulKernelPfS_S_i,"a",@progbits
	.sectionflags	@""
	.align	4
.nv.constant0._Z15MatrixMulKernelPfS_S_i:
	.zero		924


//--------------------- .nv.constant0._Z9matmulGPUPfS_S_i --------------------------
	.section	.nv.constant0._Z9matmulGPUPfS_S_i,"a",@progbits
	.sectionflags	@""
	.align	4
.nv.constant0._Z9matmulGPUPfS_S_i:
	.zero		924


//--------------------- SYMBOLS --------------------------

	.type		.nv.reservedSmem.offset0,@object
	.size		.nv.reservedSmem.offset0,0x4
	.type		.nv.reservedSmem.cap,@object
	.size		.nv.reservedSmem.cap,0x4
